# CuTe-DSL kernel — source=cudnn_frontend_dsl family=nsa_select
# config = {"dtype": "BFloat16", "head_dim": 128, "block_size": 64}


// ===== COMPILED SASS (sm_100a) =====

	.target	sm_100a

	.elftype	@"ET_EXEC"


//--------------------- .note.nv.tkinfo           --------------------------
	.section	.note.nv.tkinfo,"",@"SHT_NOTE"
	.sectionflags	@"SHF_NOTE_NV_TKINFO"
	.tkinfo
        /*0018*/ 	.word	0x00000081
        /*0030*/ 	.string	""
        /*0030*/ 	.string	"ptxas"
        /*0030*/ 	.string	"Cuda compilation tools, release 12.9, V12.9.83"
        /*0030*/ 	.string	"Build system must define TOOLS_VERSION_EXTENDED"
        /*0030*/ 	.string	"-O 3 -arch sm_100a "



//--------------------- .note.nv.cuver            --------------------------
	.section	.note.nv.cuver,"",@"SHT_NOTE"
	.sectionflags	@"SHF_NOTE_NV_CUVER"
        /*0018*/ 	.short	0x0001
        /*001a*/ 	.short	0x0064
        /*001c*/ 	.short	0x0001
        /*001e*/ 	.short	0x0000
        /*0020*/ 	.short	0x0001
        /*0022*/ 	.short	0x0000


//--------------------- .nv.info                  --------------------------
	.section	.nv.info,"",@"SHT_CUDA_INFO"
	.align	4


	//----- nvinfo : EIATTR_REGCOUNT
	.align		4
        /*0000*/ 	.byte	0x04, 0x2f
        /*0002*/ 	.short	(.L_1 - .L_0)
	.align		4
.L_0:
        /*0004*/ 	.word	index@(kernel_cutlass_kernel_cudnnnative_sparse_attentionselectionNSA_select_attn_fwd_hmmaHopperSelectAttentionFwd_object_at__CopyAtom_ThrID10_TVLayoutSrc112801_TVLayoutDst112801_Valuetypebf16_t_0)
        /*0008*/ 	.word	0x000000a8


	//----- nvinfo : EIATTR_FRAME_SIZE
	.align		4
.L_1:
        /*000c*/ 	.byte	0x04, 0x11
        /*000e*/ 	.short	(.L_3 - .L_2)
	.align		4
.L_2:
        /*0010*/ 	.word	index@(kernel_cutlass_kernel_cudnnnative_sparse_attentionselectionNSA_select_attn_fwd_hmmaHopperSelectAttentionFwd_object_at__CopyAtom_ThrID10_TVLayoutSrc112801_TVLayoutDst112801_Valuetypebf16_t_0)
        /*0014*/ 	.word	0x00000000


	//----- nvinfo : EIATTR_MIN_STACK_SIZE
	.align		4
.L_3:
        /*0018*/ 	.byte	0x04, 0x12
        /*001a*/ 	.short	(.L_5 - .L_4)
	.align		4
.L_4:
        /*001c*/ 	.word	index@(kernel_cutlass_kernel_cudnnnative_sparse_attentionselectionNSA_select_attn_fwd_hmmaHopperSelectAttentionFwd_object_at__CopyAtom_ThrID10_TVLayoutSrc112801_TVLayoutDst112801_Valuetypebf16_t_0)
        /*0020*/ 	.word	0x00000000
.L_5:


//--------------------- .nv.info.kernel_cutlass_kernel_cudnnnative_sparse_attentionselectionNSA_select_attn_fwd_hmmaHopperSelectAttentionFwd_object_at__CopyAtom_ThrID10_TVLayoutSrc112801_TVLayoutDst112801_Valuetypebf16_t_0 --------------------------
	.section	.nv.info.kernel_cutlass_kernel_cudnnnative_sparse_attentionselectionNSA_select_attn_fwd_hmmaHopperSelectAttentionFwd_object_at__CopyAtom_ThrID10_TVLayoutSrc112801_TVLayoutDst112801_Valuetypebf16_t_0,"",@"SHT_CUDA_INFO"
	.sectionflags	@""
	.align	4


	//----- nvinfo : EIATTR_CUDA_API_VERSION
	.align		4
        /*0000*/ 	.byte	0x04, 0x37
        /*0002*/ 	.short	(.L_7 - .L_6)
.L_6:
        /*0004*/ 	.word	0x00000081


	//----- nvinfo : EIATTR_KPARAM_INFO
	.align		4
.L_7:
        /*0008*/ 	.byte	0x04, 0x17
        /*000a*/ 	.short	(.L_9 - .L_8)
.L_8:
        /*000c*/ 	.word	0x00000000
        /*0010*/ 	.short	0x0009
        /*0012*/ 	.short	0x0228
        /*0014*/ 	.byte	0x00, 0xf0, 0x11, 0x00


	//----- nvinfo : EIATTR_KPARAM_INFO
	.align		4
.L_9:
        /*0018*/ 	.byte	0x04, 0x17
        /*001a*/ 	.short	(.L_11 - .L_10)
.L_10:
        /*001c*/ 	.word	0x00000000
        /*0020*/ 	.short	0x0008
        /*0022*/ 	.short	0x0220
        /*0024*/ 	.byte	0x00, 0xf0, 0x21, 0x00


	//----- nvinfo : EIATTR_KPARAM_INFO
	.align		4
.L_11:
        /*0028*/ 	.byte	0x04, 0x17
        /*002a*/ 	.short	(.L_13 - .L_12)
.L_12:
        /*002c*/ 	.word	0x00000000
        /*0030*/ 	.short	0x0007
        /*0032*/ 	.short	0x0218
        /*0034*/ 	.byte	0x00, 0xf0, 0x21, 0x00


	//----- nvinfo : EIATTR_KPARAM_INFO
	.align		4
.L_13:
        /*0038*/ 	.byte	0x04, 0x17
        /*003a*/ 	.short	(.L_15 - .L_14)
.L_14:
        /*003c*/ 	.word	0x00000000
        /*0040*/ 	.short	0x0006
        /*0042*/ 	.short	0x0210
        /*0044*/ 	.byte	0x00, 0xf0, 0x21, 0x00


	//----- nvinfo : EIATTR_KPARAM_INFO
	.align		4
.L_15:
        /*0048*/ 	.byte	0x04, 0x17
        /*004a*/ 	.short	(.L_17 - .L_16)
.L_16:
        /*004c*/ 	.word	0x00000000
        /*0050*/ 	.short	0x0005
        /*0052*/ 	.short	0x0208
        /*0054*/ 	.byte	0x00, 0xf0, 0x21, 0x00


	//----- nvinfo : EIATTR_KPARAM_INFO
	.align		4
.L_17:
        /*0058*/ 	.byte	0x04, 0x17
        /*005a*/ 	.short	(.L_19 - .L_18)
.L_18:
        /*005c*/ 	.word	0x00000000
        /*0060*/ 	.short	0x0004
        /*0062*/ 	.short	0x0200
        /*0064*/ 	.byte	0x00, 0xf0, 0x21, 0x00


	//----- nvinfo : EIATTR_KPARAM_INFO
	.align		4
.L_19:
        /*0068*/ 	.byte	0x04, 0x17
        /*006a*/ 	.short	(.L_21 - .L_20)
.L_20:
        /*006c*/ 	.word	0x00000000
        /*0070*/ 	.short	0x0003
        /*0072*/ 	.short	0x0180
        /*0074*/ 	.byte	0x00, 0xf0, 0x01, 0x02


	//----- nvinfo : EIATTR_KPARAM_INFO
	.align		4
.L_21:
        /*0078*/ 	.byte	0x04, 0x17
        /*007a*/ 	.short	(.L_23 - .L_22)
.L_22:
        /*007c*/ 	.word	0x00000000
        /*0080*/ 	.short	0x0002
        /*0082*/ 	.short	0x0100
        /*0084*/ 	.byte	0x00, 0xf0, 0x01, 0x02


	//----- nvinfo : EIATTR_KPARAM_INFO
	.align		4
.L_23:
        /*0088*/ 	.byte	0x04, 0x17
        /*008a*/ 	.short	(.L_25 - .L_24)
.L_24:
        /*008c*/ 	.word	0x00000000
        /*0090*/ 	.short	0x0001
        /*0092*/ 	.short	0x0080
        /*0094*/ 	.byte	0x00, 0xf0, 0x01, 0x02


	//----- nvinfo : EIATTR_KPARAM_INFO
	.align		4
.L_25:
        /*0098*/ 	.byte	0x04, 0x17
        /*009a*/ 	.short	(.L_27 - .L_26)
.L_26:
        /*009c*/ 	.word	0x00000000
        /*00a0*/ 	.short	0x0000
        /*00a2*/ 	.short	0x0000
        /*00a4*/ 	.byte	0x00, 0xf0, 0x01, 0x02


	//----- nvinfo : EIATTR_SPARSE_MMA_MASK
	.align		4
.L_27:
        /*00a8*/ 	.byte	0x03, 0x50
        /*00aa*/ 	.short	0x0000


	//----- nvinfo : EIATTR_MAXREG_COUNT
	.align		4
        /*00ac*/ 	.byte	0x03, 0x1b
        /*00ae*/ 	.short	0x00ff


	//----- nvinfo : EIATTR_NUM_BARRIERS
	.align		4
        /*00b0*/ 	.byte	0x02, 0x4c
        /*00b2*/ 	.byte	0x01
	.zero		1


	//----- nvinfo : EIATTR_INT_WARP_WIDE_INSTR_OFFSETS
	.align		4
        /*00b4*/ 	.byte	0x04, 0x31
        /*00b6*/ 	.short	(.L_29 - .L_28)


	//   ....[0]....
.L_28:
        /*00b8*/ 	.word	0x00000120


	//   ....[1]....
        /*00bc*/ 	.word	0x00000140


	//   ....[2]....
        /*00c0*/ 	.word	0x00000150


	//   ....[3]....
        /*00c4*/ 	.word	0x00000160


	//   ....[4]....
        /*00c8*/ 	.word	0x00000200


	//   ....[5]....
        /*00cc*/ 	.word	0x00000210


	//   ....[6]....
        /*00d0*/ 	.word	0x000002e0


	//   ....[7]....
        /*00d4*/ 	.word	0x00000670


	//   ....[8]....
        /*00d8*/ 	.word	0x00000680


	//   ....[9]....
        /*00dc*/ 	.word	0x00000770


	//   ....[10]....
        /*00e0*/ 	.word	0x00000780


	//   ....[11]....
        /*00e4*/ 	.word	0x00000850


	//   ....[12]....
        /*00e8*/ 	.word	0x00000860


	//   ....[13]....
        /*00ec*/ 	.word	0x00000930


	//   ....[14]....
        /*00f0*/ 	.word	0x00000940


	//   ....[15]....
        /*00f4*/ 	.word	0x00000a10


	//   ....[16]....
        /*00f8*/ 	.word	0x00000a20


	//   ....[17]....
        /*00fc*/ 	.word	0x00000af0


	//   ....[18]....
        /*0100*/ 	.word	0x00000b00


	//   ....[19]....
        /*0104*/ 	.word	0x00000bd0


	//   ....[20]....
        /*0108*/ 	.word	0x00000be0


	//   ....[21]....
        /*010c*/ 	.word	0x00000cb0


	//   ....[22]....
        /*0110*/ 	.word	0x00000cc0


	//   ....[23]....
        /*0114*/ 	.word	0x00000d90


	//   ....[24]....
        /*0118*/ 	.word	0x00000da0


	//   ....[25]....
        /*011c*/ 	.word	0x00000e70


	//   ....[26]....
        /*0120*/ 	.word	0x00000e80


	//   ....[27]....
        /*0124*/ 	.word	0x00000f50


	//   ....[28]....
        /*0128*/ 	.word	0x00000f60


	//   ....[29]....
        /*012c*/ 	.word	0x00001030


	//   ....[30]....
        /*0130*/ 	.word	0x00001040


	//   ....[31]....
        /*0134*/ 	.word	0x00001110


	//   ....[32]....
        /*0138*/ 	.word	0x00001120


	//   ....[33]....
        /*013c*/ 	.word	0x000011f0


	//   ....[34]....
        /*0140*/ 	.word	0x00001200


	//   ....[35]....
        /*0144*/ 	.word	0x000012d0


	//   ....[36]....
        /*0148*/ 	.word	0x000012e0


	//   ....[37]....
        /*014c*/ 	.word	0x000013b0


	//   ....[38]....
        /*0150*/ 	.word	0x000013c0


	//   ....[39]....
        /*0154*/ 	.word	0x00001520


	//   ....[40]....
        /*0158*/ 	.word	0x00001530


	//   ....[41]....
        /*015c*/ 	.word	0x000016e0


	//   ....[42]....
        /*0160*/ 	.word	0x000016f0


	//   ....[43]....
        /*0164*/ 	.word	0x00001e60


	//   ....[44]....
        /*0168*/ 	.word	0x00001e70


	//   ....[45]....
        /*016c*/ 	.word	0x00001ff0


	//   ....[46]....
        /*0170*/ 	.word	0x00002000


	//   ....[47]....
        /*0174*/ 	.word	0x00002a00


	//   ....[48]....
        /*0178*/ 	.word	0x00002a40


	//   ....[49]....
        /*017c*/ 	.word	0x00002ba0


	//   ....[50]....
        /*0180*/ 	.word	0x00002bb0


	//----- nvinfo : EIATTR_COOP_GROUP_MASK_REGIDS
	.align		4
.L_29:
        /*0184*/ 	.byte	0x04, 0x29
        /*0186*/ 	.short	(.L_31 - .L_30)


	//   ....[0]....
.L_30:
        /*0188*/ 	.word	0x05000028


	//   ....[1]....
        /*018c*/ 	.word	0x05000054


	//   ....[2]....
        /*0190*/ 	.word	0x0500008a


	//   ....[3]....
        /*0194*/ 	.word	0x05000088


	//   ....[4]....
        /*0198*/ 	.word	0x0500008c


	//   ....[5]....
        /*019c*/ 	.word	0x0500008c


	//   ....[6]....
        /*01a0*/ 	.word	0x0500008c


	//   ....[7]....
        /*01a4*/ 	.word	0x0500008c


	//----- nvinfo : EIATTR_COOP_GROUP_INSTR_OFFSETS
	.align		4
.L_31:
        /*01a8*/ 	.byte	0x04, 0x28
        /*01aa*/ 	.short	(.L_33 - .L_32)


	//   ....[0]....
.L_32:
        /*01ac*/ 	.word	0x00002f40


	//   ....[1]....
        /*01b0*/ 	.word	0x00002f60


	//   ....[2]....
        /*01b4*/ 	.word	0x000033a0


	//   ....[3]....
        /*01b8*/ 	.word	0x000033d0


	//   ....[4]....
        /*01bc*/ 	.word	0x00005110


	//   ....[5]....
        /*01c0*/ 	.word	0x000051a0


	//   ....[6]....
        /*01c4*/ 	.word	0x00005620


	//   ....[7]....
        /*01c8*/ 	.word	0x00005680


	//----- nvinfo : EIATTR_VRC_CTA_INIT_COUNT
	.align		4
.L_33:
        /*01cc*/ 	.byte	0x02, 0x4a
	.zero		1
	.zero		1


	//----- nvinfo : EIATTR_MBARRIER_INSTR_OFFSETS
	.align		4
        /*01d0*/ 	.byte	0x04, 0x39
        /*01d2*/ 	.short	(.L_35 - .L_34)


	//   ....[0]....
.L_34:
        /*01d4*/ 	.word	0x000002c0
        /*01d8*/ 	.word	0x000000ff
        /*01dc*/ 	.word	0x00000000
        /*01e0*/ 	.short	0x0100
        /*01e2*/ 	.byte	0x08
	.zero		1


	//   ....[1]....
        /*01e4*/ 	.word	0x000002f0
        /*01e8*/ 	.word	0x000000ff
        /*01ec*/ 	.word	0x00000008
        /*01f0*/ 	.short	0x0100
        /*01f2*/ 	.byte	0x08
	.zero		1


	//   ....[2]....
        /*01f4*/ 	.word	0x00000320
        /*01f8*/ 	.word	0x000000ff
        /*01fc*/ 	.word	0x00000020
        /*0200*/ 	.short	0x0100
        /*0202*/ 	.byte	0x09
	.zero		1


	//   ....[3]....
        /*0204*/ 	.word	0x00000330
        /*0208*/ 	.word	0x000000ff
        /*020c*/ 	.word	0x00000028
        /*0210*/ 	.short	0x0100
        /*0212*/ 	.byte	0x09
	.zero		1


	//   ....[4]....
        /*0214*/ 	.word	0x00000360
        /*0218*/ 	.word	0x000000ff
        /*021c*/ 	.word	0x00000010
        /*0220*/ 	.short	0x0100
        /*0222*/ 	.byte	0x0a
	.zero		1


	//   ....[5]....
        /*0224*/ 	.word	0x00000370
        /*0228*/ 	.word	0x000000ff
        /*022c*/ 	.word	0x00000018
        /*0230*/ 	.short	0x0100
        /*0232*/ 	.byte	0x0a
	.zero		1


	//   ....[6]....
        /*0234*/ 	.word	0x00000610
        /*0238*/ 	.word	0x00000009
        /*023c*/ 	.word	0x00000028
        /*0240*/ 	.short	0x010a
        /*0242*/ 	.byte	0xff
	.zero		1


	//   ....[7]....
        /*0244*/ 	.word	0x00001490
        /*0248*/ 	.word	0x00000009
        /*024c*/ 	.word	0x00000008
        /*0250*/ 	.short	0x010a
        /*0252*/ 	.byte	0xff
	.zero		1


	//   ....[8]....
        /*0254*/ 	.word	0x000019a0
        /*0258*/ 	.word	0x00000000
        /*025c*/ 	.word	0x00000020
        /*0260*/ 	.short	0x010a
        /*0262*/ 	.byte	0xff
	.zero		1


	//   ....[9]....
        /*0264*/ 	.word	0x000019d0
        /*0268*/ 	.word	0x00000000
        /*026c*/ 	.word	0x00000020
        /*0270*/ 	.short	0x010a
        /*0272*/ 	.byte	0xff
	.zero		1


	//   ....[10]....
        /*0274*/ 	.word	0x00001c00
        /*0278*/ 	.word	0x00000000
        /*027c*/ 	.word	0x00000000
        /*0280*/ 	.short	0x010a
        /*0282*/ 	.byte	0xff
	.zero		1


	//   ....[11]....
        /*0284*/ 	.word	0x00001d10
        /*0288*/ 	.word	0x00000003
        /*028c*/ 	.word	0x00000000
        /*0290*/ 	.short	0x010a
        /*0292*/ 	.byte	0xff
	.zero		1


	//   ....[12]....
        /*0294*/ 	.word	0x00001db0
        /*0298*/ 	.word	0x00000007
        /*029c*/ 	.word	0x00000018
        /*02a0*/ 	.short	0x010a
        /*02a2*/ 	.byte	0xff
	.zero		1


	//   ....[13]....
        /*02a4*/ 	.word	0x000028f0
        /*02a8*/ 	.word	0x00000000
        /*02ac*/ 	.word	0x00000008
        /*02b0*/ 	.short	0x0101
        /*02b2*/ 	.byte	0xff
	.zero		1


	//   ....[14]....
        /*02b4*/ 	.word	0x00002950
        /*02b8*/ 	.word	0x00000000
        /*02bc*/ 	.word	0x00000008
        /*02c0*/ 	.short	0x010a
        /*02c2*/ 	.byte	0xff
	.zero		1


	//   ....[15]....
        /*02c4*/ 	.word	0x000036a0
        /*02c8*/ 	.word	0x00000000
        /*02cc*/ 	.word	0x00000010
        /*02d0*/ 	.short	0x010a
        /*02d2*/ 	.byte	0xff
	.zero		1


	//   ....[16]....
        /*02d4*/ 	.word	0x000036c0
        /*02d8*/ 	.word	0x00000000
        /*02dc*/ 	.word	0x00000010
        /*02e0*/ 	.short	0x010a
        /*02e2*/ 	.byte	0xff
	.zero		1


	//   ....[17]....
        /*02e4*/ 	.word	0x00003ea0
        /*02e8*/ 	.word	0x00000000
        /*02ec*/ 	.word	0x00000000
        /*02f0*/ 	.short	0x010a
        /*02f2*/ 	.byte	0xff
	.zero		1


	//   ....[18]....
        /*02f4*/ 	.word	0x00003ed0
        /*02f8*/ 	.word	0x00000000
        /*02fc*/ 	.word	0x00000018
        /*0300*/ 	.short	0x0101
        /*0302*/ 	.byte	0xff
	.zero		1


	//   ....[19]....
        /*0304*/ 	.word	0x00004e90
        /*0308*/ 	.word	0x00000009
        /*030c*/ 	.word	0x00000028
        /*0310*/ 	.short	0x010a
        /*0312*/ 	.byte	0xff
	.zero		1


	//   ....[20]....
        /*0314*/ 	.word	0x00004f00
        /*0318*/ 	.word	0x00000009
        /*031c*/ 	.word	0x00000008
        /*0320*/ 	.short	0x010a
        /*0322*/ 	.byte	0xff
	.zero		1


	//   ....[21]....
        /*0324*/ 	.word	0x00004f50
        /*0328*/ 	.word	0x00000000
        /*032c*/ 	.word	0x00000020
        /*0330*/ 	.short	0x010a
        /*0332*/ 	.byte	0xff
	.zero		1


	//   ....[22]....
        /*0334*/ 	.word	0x00004fb0
        /*0338*/ 	.word	0x00000003
        /*033c*/ 	.word	0x00000000
        /*0340*/ 	.short	0x010a
        /*0342*/ 	.byte	0xff
	.zero		1


	//   ....[23]....
        /*0344*/ 	.word	0x00005010
        /*0348*/ 	.word	0x00000007
        /*034c*/ 	.word	0x00000018
        /*0350*/ 	.short	0x010a
        /*0352*/ 	.byte	0xff
	.zero		1


	//   ....[24]....
        /*0354*/ 	.word	0x00005070
        /*0358*/ 	.word	0x00000000
        /*035c*/ 	.word	0x00000008
        /*0360*/ 	.short	0x010a
        /*0362*/ 	.byte	0xff
	.zero		1


	//   ....[25]....
        /*0364*/ 	.word	0x000056c0
        /*0368*/ 	.word	0x00000000
        /*036c*/ 	.word	0x00000010
        /*0370*/ 	.short	0x010a
        /*0372*/ 	.byte	0xff
	.zero		1


	//----- nvinfo : EIATTR_NUM_MBARRIERS
	.align		4
.L_35:
        /*0374*/ 	.byte	0x03, 0x38
        /*0376*/ 	.short	0x0006


	//----- nvinfo : EIATTR_EXIT_INSTR_OFFSETS
	.align		4
        /*0378*/ 	.byte	0x04, 0x1c
        /*037a*/ 	.short	(.L_37 - .L_36)


	//   ....[0]....
.L_36:
        /*037c*/ 	.word	0x000004e0


	//   ....[1]....
        /*0380*/ 	.word	0x00004e60


	//----- nvinfo : EIATTR_REQNTID
	.align		4
.L_37:
        /*0384*/ 	.byte	0x04, 0x10
        /*0386*/ 	.short	(.L_39 - .L_38)
.L_38:
        /*0388*/ 	.word	0x00000020
        /*038c*/ 	.word	0x00000001
        /*0390*/ 	.word	0x00000001


	//----- nvinfo : EIATTR_CRS_STACK_SIZE
	.align		4
.L_39:
        /*0394*/ 	.byte	0x04, 0x1e
        /*0396*/ 	.short	(.L_41 - .L_40)
.L_40:
        /*0398*/ 	.word	0x00000000


	//----- nvinfo : EIATTR_CBANK_PARAM_SIZE
	.align		4
.L_41:
        /*039c*/ 	.byte	0x03, 0x19
        /*039e*/ 	.short	0x022c


	//----- nvinfo : EIATTR_PARAM_CBANK
	.align		4
        /*03a0*/ 	.byte	0x04, 0x0a
        /*03a2*/ 	.short	(.L_43 - .L_42)
	.align		4
.L_42:
        /*03a4*/ 	.word	index@(.nv.constant0.kernel_cutlass_kernel_cudnnnative_sparse_attentionselectionNSA_select_attn_fwd_hmmaHopperSelectAttentionFwd_object_at__CopyAtom_ThrID10_TVLayoutSrc112801_TVLayoutDst112801_Valuetypebf16_t_0)
        /*03a8*/ 	.short	0x0380
        /*03aa*/ 	.short	0x022c


	//----- nvinfo : EIATTR_SW_WAR
	.align		4
.L_43:
        /*03ac*/ 	.byte	0x04, 0x36
        /*03ae*/ 	.short	(.L_45 - .L_44)
.L_44:
        /*03b0*/ 	.word	0x00000008
.L_45:


//--------------------- .nv.compat                --------------------------
	.section	.nv.compat,"",@"SHT_CUDA_COMPAT_INFO"
	.align	4
        /*0000*/ 	.byte	0x02, 0x02, 0x02, 0x00, 0x02, 0x05, 0x05, 0x00, 0x02, 0x03, 0x01, 0x00, 0x02, 0x06, 0x01, 0x00


//--------------------- .nv.callgraph             --------------------------
	.section	.nv.callgraph,"",@"SHT_CUDA_CALLGRAPH"
	.align	4
	.sectionentsize	8
	.align		4
        /*0000*/ 	.word	0x00000000
	.align		4
        /*0004*/ 	.word	0xffffffff
	.align		4
        /*0008*/ 	.word	0x00000000
	.align		4
        /*000c*/ 	.word	0xfffffffe
	.align		4
        /*0010*/ 	.word	0x00000000
	.align		4
        /*0014*/ 	.word	0xfffffffd
	.align		4
        /*0018*/ 	.word	0x00000000
	.align		4
        /*001c*/ 	.word	0xfffffffc


//--------------------- .text.kernel_cutlass_kernel_cudnnnative_sparse_attentionselectionNSA_select_attn_fwd_hmmaHopperSelectAttentionFwd_object_at__CopyAtom_ThrID10_TVLayoutSrc112801_TVLayoutDst112801_Valuetypebf16_t_0 --------------------------
	.section	.text.kernel_cutlass_kernel_cudnnnative_sparse_attentionselectionNSA_select_attn_fwd_hmmaHopperSelectAttentionFwd_object_at__CopyAtom_ThrID10_TVLayoutSrc112801_TVLayoutDst112801_Valuetypebf16_t_0,"ax",@progbits
	.align	128
        .global         kernel_cutlass_kernel_cudnnnative_sparse_attentionselectionNSA_select_attn_fwd_hmmaHopperSelectAttentionFwd_object_at__CopyAtom_ThrID10_TVLayoutSrc112801_TVLayoutDst112801_Valuetypebf16_t_0
        .type           kernel_cutlass_kernel_cudnnnative_sparse_attentionselectionNSA_select_attn_fwd_hmmaHopperSelectAttentionFwd_object_at__CopyAtom_ThrID10_TVLayoutSrc112801_TVLayoutDst112801_Valuetypebf16_t_0,@function
        .size           kernel_cutlass_kernel_cudnnnative_sparse_attentionselectionNSA_select_attn_fwd_hmmaHopperSelectAttentionFwd_object_at__CopyAtom_ThrID10_TVLayoutSrc112801_TVLayoutDst112801_Valuetypebf16_t_0,(.L_x_79 - kernel_cutlass_kernel_cudnnnative_sparse_attentionselectionNSA_select_attn_fwd_hmmaHopperSelectAttentionFwd_object_at__CopyAtom_ThrID10_TVLayoutSrc112801_TVLayoutDst112801_Valuetypebf16_t_0)
        .other          kernel_cutlass_kernel_cudnnnative_sparse_attentionselectionNSA_select_attn_fwd_hmmaHopperSelectAttentionFwd_object_at__CopyAtom_ThrID10_TVLayoutSrc112801_TVLayoutDst112801_Valuetypebf16_t_0,@"STO_CUDA_ENTRY STV_DEFAULT"
kernel_cutlass_kernel_cudnnnative_sparse_attentionselectionNSA_select_attn_fwd_hmmaHopperSelectAttentionFwd_object_at__CopyAtom_ThrID10_TVLayoutSrc112801_TVLayoutDst112801_Valuetypebf16_t_0:
.text.kernel_cutlass_kernel_cudnnnative_sparse_attentionselectionNSA_select_attn_fwd_hmmaHopperSelectAttentionFwd_object_at__CopyAtom_ThrID10_TVLayoutSrc112801_TVLayoutDst112801_Valuetypebf16_t_0:
[----:B------:R-:W1:Y:S01]  /*0000*/  LDC R1, c[0x0][0x37c] ;  /* 0x0000df00ff017b82 */ /* 0x000e620000000800 */
[----:B------:R-:W2:Y:S07]  /*0010*/  S2R R3, SR_TID.X ;  /* 0x0000000000037919 */ /* 0x000eae0000002100 */
[----:B------:R-:W3:Y:S01]  /*0020*/  LDC.64 R4, c[0x0][0x590] ;  /* 0x00016400ff047b82 */ /* 0x000ee20000000a00 */
[----:B------:R-:W-:Y:S01]  /*0030*/  BSSY.RECONVERGENT B0, `(.L_x_0) ;  /* 0x000000e000007945 */ /* 0x000fe20003800200 */
[----:B------:R-:W4:Y:S01]  /*0040*/  S2R R7, SR_CTAID.Z ;  /* 0x0000000000077919 */ /* 0x000f220000002700 */
[----:B--2---:R-:W-:-:S04]  /*0050*/  SHF.R.U32.HI R160, RZ, 0x5, R3 ;  /* 0x00000005ffa07819 */ /* 0x004fc80000011603 */
[----:B------:R-:W-:-:S13]  /*0060*/  ISETP.NE.AND P2, PT, R160, RZ, PT ;  /* 0x000000ffa000720c */ /* 0x000fda0003f45270 */
[----:B-1--4-:R-:W-:Y:S05]  /*0070*/  @P2 BRA `(.L_x_1) ;  /* 0x0000000000242947 */ /* 0x012fea0003800000 */
[----:B------:R-:W1:Y:S02]  /*0080*/  LDCU.64 UR4, c[0x0][0x348] ;  /* 0x00006900ff0477ac */ /* 0x000e640008000a00 */
[----:B-1----:R-:W-:Y:S02]  /*0090*/  UIADD3 UR6, UP0, UPT, UR4, 0x80, URZ ;  /* 0x0000008004067890 */ /* 0x002fe4000ff1e0ff */
[----:B------:R1:W-:Y:S01]  /*00a0*/  UTMACCTL.PF [UR4] ;  /* 0x00000000040079b9 */ /* 0x0003e20008040000 */
[----:B------:R-:W-:Y:S02]  /*00b0*/  UIADD3 UR8, UP1, UPT, UR4, 0x180, URZ ;  /* 0x0000018004087890 */ /* 0x000fe4000ff3e0ff */
[----:B------:R-:W-:Y:S02]  /*00c0*/  UIADD3.X UR7, UPT, UPT, URZ, UR5, URZ, UP0, !UPT ;  /* 0x00000005ff077290 */ /* 0x000fe400087fe4ff */
[----:B------:R-:W-:-:S07]  /*00d0*/  UIADD3.X UR9, UPT, UPT, URZ, UR5, URZ, UP1, !UPT ;  /* 0x00000005ff097290 */ /* 0x000fce0008ffe4ff */
[----:B------:R1:W-:Y:S02]  /*00e0*/  UTMACCTL.PF [UR6] ;  /* 0x00000000060079b9 */ /* 0x0003e40008040000 */
[----:B------:R1:W-:Y:S02]  /*00f0*/  UTMACCTL.PF [UR8] ;  /* 0x00000000080079b9 */ /* 0x0003e40008040000 */
[----:B-1----:R-:W-:Y:S01]  /*0100*/  NOP ;  /* 0x0000000000007918 */ /* 0x002fe20000000000 */
.L_x_1:
[----:B------:R-:W-:Y:S05]  /*0110*/  BSYNC.RECONVERGENT B0 ;  /* 0x0000000000007941 */ /* 0x000fea0003800200 */
.L_x_0:
[----:B------:R-:W-:Y:S01]  /*0120*/  VOTEU.ALL UP3, P2 ;  /* 0x0000000000ff7886 */ /* 0x000fe20001060000 */
[----:B------:R-:W-:Y:S01]  /*0130*/  UMOV UR12, 0x1 ;  /* 0x00000001000c7882 */ /* 0x000fe20000000000 */
[----:B------:R-:W-:Y:S01]  /*0140*/  VOTEU.ALL UP2, P2 ;  /* 0x0000000000ff7886 */ /* 0x000fe20001040000 */
[----:B------:R-:W-:Y:S01]  /*0150*/  VOTEU.ALL UP1, P2 ;  /* 0x0000000000ff7886 */ /* 0x000fe20001020000 */
[----:B------:R-:W-:Y:S01]  /*0160*/  VOTEU.ALL UP0, P2 ;  /* 0x0000000000ff7886 */ /* 0x000fe20001000000 */
[----:B------:R-:W1:Y:S01]  /*0170*/  @!UP3 S2UR UR8, SR_CgaCtaId ;  /* 0x000000000008b9c3 */ /* 0x000e620000008800 */
[----:B------:R-:W-:Y:S01]  /*0180*/  @!UP3 UMOV UR4, 0x400 ;  /* 0x000004000004b882 */ /* 0x000fe20000000000 */
[----:B------:R-:W-:-:S04]  /*0190*/  @!UP3 UIADD3 UR14, UPT, UPT, -UR12, 0x100000, URZ ;  /* 0x001000000c0eb890 */ /* 0x000fc8000fffe1ff */
[----:B------:R-:W-:Y:S02]  /*01a0*/  @!UP3 USHF.L.U32 UR15, UR14, 0xb, URZ ;  /* 0x0000000b0e0fb899 */ /* 0x000fe400080006ff */
[----:B------:R-:W-:Y:S01]  /*01b0*/  @!UP3 USHF.L.U32 UR14, UR14, 0x1, URZ ;  /* 0x000000010e0eb899 */ /* 0x000fe200080006ff */
[----:B------:R-:W-:Y:S01]  /*01c0*/  @!UP3 UMOV UR10, 0x400 ;  /* 0x00000400000ab882 */ /* 0x000fe20000000000 */
[----:B------:R-:W-:-:S04]  /*01d0*/  @!UP3 UIADD3 UR16, UPT, UPT, -UR12, 0x100000, URZ ;  /* 0x001000000c10b890 */ /* 0x000fc8000fffe1ff */
[----:B------:R-:W-:Y:S02]  /*01e0*/  @!UP3 USHF.L.U32 UR17, UR16, 0xb, URZ ;  /* 0x0000000b1011b899 */ /* 0x000fe400080006ff */
[----:B------:R-:W-:Y:S01]  /*01f0*/  @!UP3 USHF.L.U32 UR16, UR16, 0x1, URZ ;  /* 0x000000011010b899 */ /* 0x000fe200080006ff */
[----:B------:R-:W-:Y:S01]  /*0200*/  VOTEU.ALL UP4, P2 ;  /* 0x0000000000ff7886 */ /* 0x000fe20001080000 */
[----:B------:R-:W-:Y:S01]  /*0210*/  VOTEU.ALL UP5, P2 ;  /* 0x0000000000ff7886 */ /* 0x000fe200010a0000 */
[----:B------:R-:W2:Y:S01]  /*0220*/  LDCU.64 UR6, c[0x0][0x358] ;  /* 0x00006b00ff0677ac */ /* 0x000ea20008000a00 */
[----:B------:R-:W4:Y:S01]  /*0230*/  @!UP3 S2UR UR5, SR_CgaCtaId ;  /* 0x000000000005b9c3 */ /* 0x000f220000008800 */
[----:B---3--:R-:W-:-:S07]  /*0240*/  IMAD.WIDE.U32 R4, R7, 0x4, R4 ;  /* 0x0000000407047825 */ /* 0x008fce00078e0004 */
[----:B------:R-:W3:Y:S01]  /*0250*/  @!UP3 S2UR UR11, SR_CgaCtaId ;  /* 0x00000000000bb9c3 */ /* 0x000ee20000008800 */
[----:B-1----:R-:W-:Y:S02]  /*0260*/  @!UP3 ULEA UR8, UR8, UR4, 0x18 ;  /* 0x000000040808b291 */ /* 0x002fe4000f8ec0ff */
[----:B----4-:R-:W-:Y:S02]  /*0270*/  @!UP3 ULEA UR9, UR5, UR4, 0x18 ;  /* 0x000000040509b291 */ /* 0x010fe4000f8ec0ff */
[----:B------:R-:W-:-:S04]  /*0280*/  @!UP3 UIADD3 UR4, UPT, UPT, -UR12, 0x100000, URZ ;  /* 0x001000000c04b890 */ /* 0x000fc8000fffe1ff */
[----:B------:R-:W-:Y:S02]  /*0290*/  @!UP3 USHF.L.U32 UR5, UR4, 0xb, URZ ;  /* 0x0000000b0405b899 */ /* 0x000fe400080006ff */
[----:B------:R-:W-:Y:S01]  /*02a0*/  @!UP3 USHF.L.U32 UR4, UR4, 0x1, URZ ;  /* 0x000000010404b899 */ /* 0x000fe200080006ff */
[----:B------:R-:W1:Y:S02]  /*02b0*/  FENCE.VIEW.ASYNC.S ;  /* 0x00000000000073c6 */ /* 0x000e640000000000 */
[----:B-1----:R1:W4:Y:S01]  /*02c0*/  @!UP2 SYNCS.EXCH.64 URZ, [UR8], UR14 ;  /* 0x0000000e08ffa5b2 */ /* 0x0023220008000100 */
[----:B---3--:R-:W-:Y:S01]  /*02d0*/  @!UP3 ULEA UR10, UR11, UR10, 0x18 ;  /* 0x0000000a0b0ab291 */ /* 0x008fe2000f8ec0ff */
[----:B------:R-:W-:Y:S01]  /*02e0*/  VOTEU.ALL UP3, P2 ;  /* 0x0000000000ff7886 */ /* 0x000fe20001060000 */
[----:B------:R1:W4:Y:S01]  /*02f0*/  @!UP1 SYNCS.EXCH.64 URZ, [UR8+0x8], UR14 ;  /* 0x0000080e08ff95b2 */ /* 0x0003220008000100 */
[----:B------:R-:W-:Y:S01]  /*0300*/  NOP ;  /* 0x0000000000007918 */ /* 0x000fe20000000000 */
[----:B----4-:R-:W-:Y:S06]  /*0310*/  BAR.SYNC.DEFER_BLOCKING 0x0 ;  /* 0x0000000000007b1d */ /* 0x010fec0000010000 */
[----:B------:R1:W3:Y:S01]  /*0320*/  @!UP0 SYNCS.EXCH.64 URZ, [UR9+0x20], UR16 ;  /* 0x0000201009ff85b2 */ /* 0x0002e20008000100 */
[----:B------:R1:W3:Y:S01]  /*0330*/  @!UP3 SYNCS.EXCH.64 URZ, [UR9+0x28], UR16 ;  /* 0x0000281009ffb5b2 */ /* 0x0002e20008000100 */
[----:B------:R-:W-:Y:S01]  /*0340*/  NOP ;  /* 0x0000000000007918 */ /* 0x000fe20000000000 */
[----:B---3--:R-:W-:Y:S06]  /*0350*/  BAR.SYNC.DEFER_BLOCKING 0x0 ;  /* 0x0000000000007b1d */ /* 0x008fec0000010000 */
[----:B------:R1:W3:Y:S01]  /*0360*/  @!UP4 SYNCS.EXCH.64 URZ, [UR10+0x10], UR4 ;  /* 0x000010040affc5b2 */ /* 0x0002e20008000100 */
[----:B------:R1:W3:Y:S01]  /*0370*/  @!UP5 SYNCS.EXCH.64 URZ, [UR10+0x18], UR4 ;  /* 0x000018040affd5b2 */ /* 0x0002e20008000100 */
[----:B------:R-:W-:Y:S01]  /*0380*/  NOP ;  /* 0x0000000000007918 */ /* 0x000fe20000000000 */
[----:B---3--:R-:W-:Y:S06]  /*0390*/  BAR.SYNC.DEFER_BLOCKING 0x0 ;  /* 0x0000000000007b1d */ /* 0x008fec0000010000 */
[----:B--2---:R-:W2:Y:S01]  /*03a0*/  LDG.E R159, desc[UR6][R4.64] ;  /* 0x00000006049f7981 */ /* 0x004ea2000c1e1900 */
[----:B------:R-:W-:Y:S01]  /*03b0*/  ISETP.GT.U32.AND P0, PT, R3, 0xf, PT ;  /* 0x0000000f0300780c */ /* 0x000fe20003f04070 */
[----:B------:R-:W2:Y:S01]  /*03c0*/  S2UR UR12, SR_CTAID.X ;  /* 0x00000000000c79c3 */ /* 0x000ea20000002500 */
[----:B------:R-:W3:Y:S11]  /*03d0*/  S2R R0, SR_CTAID.Y ;  /* 0x0000000000007919 */ /* 0x000ef60000002600 */
[----:B------:R-:W4:Y:S01]  /*03e0*/  @!P0 LDC.64 R6, c[0x0][0x598] ;  /* 0x00016600ff068b82 */ /* 0x000f220000000a00 */
[----:B---3--:R-:W-:-:S02]  /*03f0*/  @!P0 IMAD R9, R0, 0x10, R3 ;  /* 0x0000001000098824 */ /* 0x008fc400078e0203 */
[----:B------:R-:W3:Y:S01]  /*0400*/  LDG.E R0, desc[UR6][R4.64+0x4] ;  /* 0x0000040604007981 */ /* 0x000ee2000c1e1900 */
[----:B--2---:R-:W-:-:S04]  /*0410*/  @!P0 VIADD R2, R159, UR12 ;  /* 0x0000000c9f028c36 */ /* 0x004fc80008000000 */
[----:B------:R-:W-:-:S04]  /*0420*/  @!P0 IMAD R9, R2, 0x40, R9 ;  /* 0x0000004002098824 */ /* 0x000fc800078e0209 */
[----:B----4-:R-:W-:-:S06]  /*0430*/  @!P0 IMAD.WIDE R6, R9, 0x4, R6 ;  /* 0x0000000409068825 */ /* 0x010fcc00078e0206 */
[----:B------:R-:W2:Y:S01]  /*0440*/  @!P0 LDG.E R6, desc[UR6][R6.64] ;  /* 0x0000000606068981 */ /* 0x000ea2000c1e1900 */
[----:B------:R-:W4:Y:S01]  /*0450*/  @!P0 S2R R9, SR_CgaCtaId ;  /* 0x0000000000098919 */ /* 0x000f220000008800 */
[----:B------:R-:W-:-:S04]  /*0460*/  @!P0 MOV R2, 0x400 ;  /* 0x0000040000028802 */ /* 0x000fc80000000f00 */
[----:B----4-:R-:W-:-:S05]  /*0470*/  @!P0 LEA R2, R9, R2, 0x18 ;  /* 0x0000000209028211 */ /* 0x010fca00078ec0ff */
[----:B------:R-:W-:Y:S02]  /*0480*/  @!P0 IMAD R9, R3, 0x4, R2 ;  /* 0x0000000403098824 */ /* 0x000fe400078e0202 */
[----:B---3--:R-:W-:-:S05]  /*0490*/  IMAD.IADD R0, R0, 0x1, -R159 ;  /* 0x0000000100007824 */ /* 0x008fca00078e0a9f */
[----:B------:R-:W-:Y:S01]  /*04a0*/  ISETP.LE.AND P1, PT, R0, UR12, PT ;  /* 0x0000000c00007c0c */ /* 0x000fe2000bf23270 */
[----:B------:R-:W3:Y:S01]  /*04b0*/  S2UR UR13, SR_CTAID.Y ;  /* 0x00000000000d79c3 */ /* 0x000ee20000002600 */
[----:B--2---:R1:W-:Y:S07]  /*04c0*/  @!P0 STS [R9+0x9080], R6 ;  /* 0x0090800609008388 */ /* 0x0043ee0000000800 */
[----:B------:R-:W-:Y:S06]  /*04d0*/  BAR.SYNC.DEFER_BLOCKING 0x0 ;  /* 0x0000000000007b1d */ /* 0x000fec0000010000 */
[----:B-1-3--:R-:W-:Y:S05]  /*04e0*/  @P1 EXIT ;  /* 0x000000000000194d */ /* 0x00afea0003800000 */
[----:B------:R-:W-:Y:S01]  /*04f0*/  R2UR UR8, R159 ;  /* 0x000000009f0872ca */ /* 0x000fe200000e0000 */
[----:B------:R-:W1:-:S12]  /*0500*/  LDCU.64 UR4, c[0x0][0x5a0] ;  /* 0x0000b400ff0477ac */ /* 0x000e580008000a00 */
[----:B------:R-:W-:-:S04]  /*0510*/  UIADD3 UR12, UPT, UPT, UR8, UR12, URZ ;  /* 0x0000000c080c7290 */ /* 0x000fc8000fffe0ff */
[----:B------:R-:W-:-:S04]  /*0520*/  ULEA UR8, UR12, UR13, 0x2 ;  /* 0x0000000d0c087291 */ /* 0x000fc8000f8e10ff */
[----:B-1----:R-:W-:-:S06]  /*0530*/  UIMAD.WIDE UR4, UR8, 0x4, UR4 ;  /* 0x00000004080478a5 */ /* 0x002fcc000f8e0204 */
[----:B------:R-:W-:Y:S02]  /*0540*/  IMAD.U32 R4, RZ, RZ, UR4 ;  /* 0x00000004ff047e24 */ /* 0x000fe4000f8e00ff */
[----:B------:R-:W-:Y:S01]  /*0550*/  IMAD.U32 R5, RZ, RZ, UR5 ;  /* 0x00000005ff057e24 */ /* 0x000fe2000f8e00ff */
[----:B------:R-:W-:Y:S02]  /*0560*/  BSSY B0, `(.L_x_2) ;  /* 0x000012b000007945 */ /* 0x000fe40003800000 */
[----:B------:R-:W1:Y:S02]  /*0570*/  LDCU UR4, c[0x0][0x5a8] ;  /* 0x0000b500ff0477ac */ /* 0x000e640008000800 */
[----:B------:R2:W5:Y:S01]  /*0580*/  LDG.E R158, desc[UR6][R4.64] ;  /* 0x00000006049e7981 */ /* 0x000562000c1e1900 */
[----:B------:R-:W-:Y:S01]  /*0590*/  LOP3.LUT R7, R3, 0xf, RZ, 0xc0, !PT ;  /* 0x0000000f03077812 */ /* 0x000fe200078ec0ff */
[----:B------:R-:W-:Y:S02]  /*05a0*/  IMAD.MOV.U32 R157, RZ, RZ, 0x1 ;  /* 0x00000001ff9d7424 */ /* 0x000fe400078e00ff */
[----:B------:R-:W-:Y:S01]  /*05b0*/  IMAD.MOV.U32 R156, RZ, RZ, RZ ;  /* 0x000000ffff9c7224 */ /* 0x000fe200078e00ff */
[----:B------:R-:W-:Y:S06]  /*05c0*/  @P2 BRA `(.L_x_3) ;  /* 0x0000001000902947 */ /* 0x000fec0003800000 */
[----:B--2---:R-:W2:Y:S01]  /*05d0*/  S2R R5, SR_CgaCtaId ;  /* 0x0000000000057919 */ /* 0x004ea20000008800 */
[----:B------:R-:W-:Y:S01]  /*05e0*/  MOV R2, 0x400 ;  /* 0x0000040000027802 */ /* 0x000fe20000000f00 */
[----:B------:R-:W-:-:S03]  /*05f0*/  IMAD.MOV.U32 R0, RZ, RZ, -0x80000000 ;  /* 0x80000000ff007424 */ /* 0x000fc600078e00ff */
[----:B--2---:R-:W-:-:S04]  /*0600*/  LEA R9, R5, R2, 0x18 ;  /* 0x0000000205097211 */ /* 0x004fc800078ec0ff */
[----:B------:R-:W2:Y:S02]  /*0610*/  SYNCS.PHASECHK.TRANS64.TRYWAIT P0, [R9+URZ+0x28], R0 ;  /* 0x00002800090075a7 */ /* 0x000ea400080011ff */
[----:B--2---:R-:W-:Y:S05]  /*0620*/  @!P0 BRA `(.L_x_4) ;  /* 0x0000004800108947 */ /* 0x004fea0003800000 */
.L_x_64:
[----:B------:R-:W-:Y:S02]  /*0630*/  ELECT P1, URZ, PT ;  /* 0x0000000000ff782f */ /* 0x000fe40003820000 */
[----:B------:R-:W-:Y:S02]  /*0640*/  R2UR UR5, R9 ;  /* 0x00000000090572ca */ /* 0x000fe400000e0000 */
[----:B------:R-:W-:-:S09]  /*0650*/  ELECT P0, URZ, PT ;  /* 0x0000000000ff782f */ /* 0x000fd20003800000 */
[----:B------:R-:W-:-:S04]  /*0660*/  @P1 IMAD.MOV.U32 R2, RZ, RZ, 0x1000 ;  /* 0x00001000ff021424 */ /* 0x000fc800078e00ff */
[----:B------:R-:W-:Y:S01]  /*0670*/  VOTEU.ANY UP0, P0 ;  /* 0x0000000000ff7886 */ /* 0x000fe20000000100 */
[----:B------:R-:W-:Y:S01]  /*0680*/  VOTEU.ANY UP1, P0 ;  /* 0x0000000000ff7886 */ /* 0x000fe20000020100 */
[----:B------:R3:W-:Y:S01]  /*0690*/  @P1 SYNCS.ARRIVE.TRANS64 RZ, [R9+URZ+0x20], R2 ;  /* 0x0000200209ff19a7 */ /* 0x0007e200080000ff */
[----:B------:R-:W-:Y:S02]  /*06a0*/  PLOP3.LUT P1, PT, PT, PT, PT, 0x8, 0x80 ;  /* 0x000000000080781c */ /* 0x000fe40003f2e170 */
[----:B------:R-:W4:Y:S01]  /*06b0*/  @UP0 LDCU.64 UR14, c[0x0][0x348] ;  /* 0x00006900ff0e07ac */ /* 0x000f220008000a00 */
[----:B------:R-:W-:Y:S02]  /*06c0*/  @UP0 UIADD3 UR8, UPT, UPT, UR5, 0x80, URZ ;  /* 0x0000008005080890 */ /* 0x000fe4000fffe0ff */
[----:B------:R-:W-:Y:S01]  /*06d0*/  @UP0 UIADD3 UR9, UPT, UPT, UR5, 0x20, URZ ;  /* 0x0000002005090890 */ /* 0x000fe2000fffe0ff */
[----:B------:R-:W-:Y:S01]  /*06e0*/  @UP0 UMOV UR10, URZ ;  /* 0x000000ff000a0c82 */ /* 0x000fe20008000000 */
[----:B------:R-:W-:-:S10]  /*06f0*/  @UP0 UMOV UR11, URZ ;  /* 0x000000ff000b0c82 */ /* 0x000fd40008000000 */
.L_x_5:
[----:B------:R-:W-:Y:S01]  /*0700*/  @P0 ELECT P1, URZ, PT ;  /* 0x0000000000ff082f */ /* 0x000fe20003820000 */
[----:B----4-:R4:W-:-:S12]  /*0710*/  @UP1 UTMALDG.4D [UR8], [UR14], desc[URZ] ;  /* 0x0000ff080e0015b4 */ /* 0x0109d80008019000 */
[----:B------:R-:W-:Y:S02]  /*0720*/  @P1 PLOP3.LUT P0, PT, P1, PT, PT, 0x8, 0x80 ;  /* 0x000000000080181c */ /* 0x000fe40000f0e170 */
[----:B------:R-:W-:-:S11]  /*0730*/  PLOP3.LUT P1, PT, PT, PT, PT, 0x8, 0x80 ;  /* 0x000000000080781c */ /* 0x000fd60003f2e170 */
[----:B----4-:R-:W-:Y:S05]  /*0740*/  @P0 BRA.U.ANY `(.L_x_5) ;  /* 0xfffffffd00ec0947 */ /* 0x010fea000393ffff */
[----:B------:R-:W-:Y:S02]  /*0750*/  ELECT P0, URZ, PT ;  /* 0x0000000000ff782f */ /* 0x000fe40003800000 */
[----:B------:R-:W-:-:S11]  /*0760*/  PLOP3.LUT P1, PT, PT, PT, PT, 0x8, 0x80 ;  /* 0x000000000080781c */ /* 0x000fd60003f2e170 */
[----:B------:R-:W-:Y:S01]  /*0770*/  VOTEU.ANY UP0, P0 ;  /* 0x0000000000ff7886 */ /* 0x000fe20000000100 */
[----:B------:R-:W-:-:S04]  /*0780*/  VOTEU.ANY UP1, P0 ;  /* 0x0000000000ff7886 */ /* 0x000fc80000020100 */
[----:B------:R-:W4:Y:S01]  /*0790*/  @UP0 LDCU.64 UR14, c[0x0][0x348] ;  /* 0x00006900ff0e07ac */ /* 0x000f220008000a00 */
[----:B------:R-:W-:Y:S02]  /*07a0*/  @UP0 UIADD3 UR8, UPT, UPT, UR5, 0x180, URZ ;  /* 0x0000018005080890 */ /* 0x000fe4000fffe0ff */
[----:B------:R-:W-:Y:S01]  /*07b0*/  @UP0 UIADD3 UR9, UPT, UPT, UR5, 0x20, URZ ;  /* 0x0000002005090890 */ /* 0x000fe2000fffe0ff */
[----:B------:R-:W-:Y:S01]  /*07c0*/  @UP0 UMOV UR10, 0x8 ;  /* 0x00000008000a0882 */ /* 0x000fe20000000000 */
[----:B------:R-:W-:-:S10]  /*07d0*/  @UP0 UMOV UR11, URZ ;  /* 0x000000ff000b0c82 */ /* 0x000fd40008000000 */
.L_x_6:
        /* <DEDUP_REMOVED lines=14> */
.L_x_7:
        /* <DEDUP_REMOVED lines=14> */
.L_x_8:
        /* <DEDUP_REMOVED lines=14> */
.L_x_9:
        /* <DEDUP_REMOVED lines=14> */
.L_x_10:
        /* <DEDUP_REMOVED lines=14> */
.L_x_11:
        /* <DEDUP_REMOVED lines=14> */
.L_x_12:
        /* <DEDUP_REMOVED lines=14> */
.L_x_13:
        /* <DEDUP_REMOVED lines=14> */
.L_x_14:
        /* <DEDUP_REMOVED lines=14> */
.L_x_15:
        /* <DEDUP_REMOVED lines=14> */
.L_x_16:
        /* <DEDUP_REMOVED lines=14> */
.L_x_17:
        /* <DEDUP_REMOVED lines=14> */
.L_x_18:
        /* <DEDUP_REMOVED lines=14> */
.L_x_19:
        /* <DEDUP_REMOVED lines=14> */
.L_x_20:
[----:B------:R-:W-:Y:S01]  /*1420*/  @P0 ELECT P1, URZ, PT ;  /* 0x0000000000ff082f */ /* 0x000fe20003820000 */
[----:B----4-:R4:W-:-:S12]  /*1430*/  @UP1 UTMALDG.4D [UR8], [UR14], desc[URZ] ;  /* 0x0000ff080e0015b4 */ /* 0x0109d80008019000 */
[----:B------:R-:W-:Y:S02]  /*1440*/  @P1 PLOP3.LUT P0, PT, P1, PT, PT, 0x8, 0x80 ;  /* 0x000000000080181c */ /* 0x000fe40000f0e170 */
[----:B------:R-:W-:-:S11]  /*1450*/  PLOP3.LUT P1, PT, PT, PT, PT, 0x8, 0x80 ;  /* 0x000000000080781c */ /* 0x000fd60003f2e170 */
[----:B----4-:R-:W-:Y:S05]  /*1460*/  @P0 BRA.U.ANY `(.L_x_20) ;  /* 0xfffffffd00ec0947 */ /* 0x010fea000393ffff */
[----:B-----5:R-:W-:-:S13]  /*1470*/  ISETP.GE.AND P0, PT, R158, 0x1, PT ;  /* 0x000000019e00780c */ /* 0x020fda0003f06270 */
[----:B------:R-:W-:Y:S05]  /*1480*/  @!P0 BRA `(.L_x_3) ;  /* 0x0000000000e08947 */ /* 0x000fea0003800000 */
[----:B------:R-:W4:Y:S02]  /*1490*/  SYNCS.PHASECHK.TRANS64.TRYWAIT P0, [R9+URZ+0x8], R0 ;  /* 0x00000800090075a7 */ /* 0x000f2400080011ff */
[----:B----4-:R-:W-:Y:S05]  /*14a0*/  @!P0 BRA `(.L_x_21) ;  /* 0x00000038008c8947 */ /* 0x010fea0003800000 */
.L_x_65:
[----:B------:R-:W-:Y:S01]  /*14b0*/  ELECT P0, URZ, PT ;  /* 0x0000000000ff782f */ /* 0x000fe20003800000 */
[----:B------:R-:W-:Y:S01]  /*14c0*/  IMAD R0, R158, 0x4, R9 ;  /* 0x000000049e007824 */ /* 0x000fe200078e0209 */
[----:B------:R-:W-:Y:S02]  /*14d0*/  ELECT P1, URZ, PT ;  /* 0x0000000000ff782f */ /* 0x000fe40003820000 */
[----:B------:R-:W-:-:S09]  /*14e0*/  R2UR UR5, R9 ;  /* 0x00000000090572ca */ /* 0x000fd200000e0000 */
[----:B--2---:R-:W2:Y:S01]  /*14f0*/  @P0 LDC.64 R4, c[0x0][0x348] ;  /* 0x0000d200ff040b82 */ /* 0x004ea20000000a00 */
[----:B------:R-:W-:Y:S01]  /*1500*/  @P0 R2UR UR17, R9 ;  /* 0x00000000091102ca */ /* 0x000fe200000e0000 */
[----:B---3--:R-:W-:Y:S01]  /*1510*/  @P1 IMAD.MOV.U32 R2, RZ, RZ, 0x4000 ;  /* 0x00004000ff021424 */ /* 0x008fe200078e00ff */
[----:B------:R-:W-:Y:S01]  /*1520*/  VOTEU.ANY UP0, P0 ;  /* 0x0000000000ff7886 */ /* 0x000fe20000000100 */
[----:B------:R-:W-:Y:S02]  /*1530*/  VOTEU.ANY UP1, P0 ;  /* 0x0000000000ff7886 */ /* 0x000fe40000020100 */
[----:B------:R2:W-:Y:S01]  /*1540*/  @P1 SYNCS.ARRIVE.TRANS64 RZ, [R9+URZ], R2 ;  /* 0x0000000209ff19a7 */ /* 0x0005e200080000ff */
[----:B------:R-:W3:Y:S01]  /*1550*/  LDS R0, [R0+0x907c] ;  /* 0x00907c0000007984 */ /* 0x000ee20000000800 */
[----:B------:R-:W-:Y:S01]  /*1560*/  @UP0 UIADD3 UR16, UPT, UPT, UR5, 0x1080, URZ ;  /* 0x0000108005100890 */ /* 0x000fe2000fffe0ff */
[----:B------:R-:W-:Y:S01]  /*1570*/  @UP0 UMOV UR18, URZ ;  /* 0x000000ff00120c82 */ /* 0x000fe20008000000 */
[----:B--2---:R-:W-:-:S04]  /*1580*/  @P0 IADD3 R2, P1, PT, R4, 0x80, RZ ;  /* 0x0000008004020810 */ /* 0x004fc80007f3e0ff */
[----:B------:R-:W-:Y:S01]  /*1590*/  @P0 R2UR UR8, R2 ;  /* 0x00000000020802ca */ /* 0x000fe200000e0000 */
[----:B------:R-:W-:Y:S01]  /*15a0*/  @P0 IMAD.X R4, RZ, RZ, R5, P1 ;  /* 0x000000ffff040224 */ /* 0x000fe200008e0605 */
[----:B------:R-:W-:-:S04]  /*15b0*/  PLOP3.LUT P1, PT, PT, PT, PT, 0x8, 0x80 ;  /* 0x000000000080781c */ /* 0x000fc80003f2e170 */
[----:B------:R-:W-:-:S07]  /*15c0*/  @P0 R2UR UR9, R4 ;  /* 0x00000000040902ca */ /* 0x000fce00000e0000 */
[----:B------:R-:W-:-:S05]  /*15d0*/  IMAD.U32 R4, RZ, RZ, UR8 ;  /* 0x00000008ff047e24 */ /* 0x000fca000f8e00ff */
[----:B------:R-:W-:Y:S01]  /*15e0*/  @P0 R2UR UR8, R4 ;  /* 0x00000000040802ca */ /* 0x000fe200000e0000 */
[----:B------:R-:W-:Y:S02]  /*15f0*/  IMAD.U32 R5, RZ, RZ, UR9 ;  /* 0x00000009ff057e24 */ /* 0x000fe4000f8e00ff */
[----:B---3--:R-:W-:-:S03]  /*1600*/  IMAD R2, R0, 0x40, R159 ;  /* 0x0000004000027824 */ /* 0x008fc600078e029f */
[----:B------:R-:W-:Y:S02]  /*1610*/  @P0 R2UR UR9, R5 ;  /* 0x00000000050902ca */ /* 0x000fe400000e0000 */
[----:B------:R-:W-:-:S15]  /*1620*/  R2UR UR19, R2 ;  /* 0x00000000021372ca */ /* 0x000fde00000e0000 */
.L_x_22:
[----:B------:R-:W-:Y:S01]  /*1630*/  @P0 ELECT P1, URZ, PT ;  /* 0x0000000000ff082f */ /* 0x000fe20003820000 */
[----:B------:R-:W-:Y:S02]  /*1640*/  UMOV UR20, UR13 ;  /* 0x0000000d00147c82 */ /* 0x000fe40008000000 */
[----:B------:R2:W-:Y:S10]  /*1650*/  @UP1 UTMALDG.3D [UR16], [UR8], desc[URZ] ;  /* 0x0000ff10080015b4 */ /* 0x0005f40008011000 */
[----:B------:R-:W-:-:S02]  /*1660*/  @P1 PLOP3.LUT P0, PT, P1, PT, PT, 0x8, 0x80 ;  /* 0x000000000080181c */ /* 0x000fc40000f0e170 */
[----:B------:R-:W-:-:S11]  /*1670*/  PLOP3.LUT P1, PT, PT, PT, PT, 0x8, 0x80 ;  /* 0x000000000080781c */ /* 0x000fd60003f2e170 */
[----:B--2---:R-:W-:Y:S05]  /*1680*/  @P0 BRA.U.ANY `(.L_x_22) ;  /* 0xfffffffd00e80947 */ /* 0x004fea000393ffff */
[----:B------:R-:W-:Y:S01]  /*1690*/  ELECT P0, URZ, PT ;  /* 0x0000000000ff782f */ /* 0x000fe20003800000 */
[----:B------:R-:W-:Y:S02]  /*16a0*/  IMAD.MOV.U32 R157, RZ, RZ, RZ ;  /* 0x000000ffff9d7224 */ /* 0x000fe400078e00ff */
[----:B------:R-:W-:-:S10]  /*16b0*/  IMAD.MOV.U32 R156, RZ, RZ, 0x1 ;  /* 0x00000001ff9c7424 */ /* 0x000fd400078e00ff */
[----:B------:R-:W2:Y:S01]  /*16c0*/  @P0 LDC.64 R4, c[0x0][0x348] ;  /* 0x0000d200ff040b82 */ /* 0x000ea20000000a00 */
[----:B------:R-:W-:Y:S01]  /*16d0*/  @P0 R2UR UR17, R9 ;  /* 0x00000000091102ca */ /* 0x000fe200000e0000 */
[----:B------:R-:W-:Y:S01]  /*16e0*/  VOTEU.ANY UP0, P0 ;  /* 0x0000000000ff7886 */ /* 0x000fe20000000100 */
[----:B------:R-:W-:-:S04]  /*16f0*/  VOTEU.ANY UP1, P0 ;  /* 0x0000000000ff7886 */ /* 0x000fc80000020100 */
[----:B------:R-:W-:Y:S01]  /*1700*/  @UP0 UIADD3 UR16, UPT, UPT, UR5, 0x3080, URZ ;  /* 0x0000308005100890 */ /* 0x000fe2000fffe0ff */
[----:B------:R-:W-:Y:S01]  /*1710*/  @UP0 UMOV UR18, 0x40 ;  /* 0x0000004000120882 */ /* 0x000fe20000000000 */
[----:B--2---:R-:W-:-:S04]  /*1720*/  @P0 IADD3 R0, P1, PT, R4, 0x80, RZ ;  /* 0x0000008004000810 */ /* 0x004fc80007f3e0ff */
[----:B------:R-:W-:Y:S01]  /*1730*/  @P0 R2UR UR8, R0 ;  /* 0x00000000000802ca */ /* 0x000fe200000e0000 */
[----:B------:R-:W-:Y:S01]  /*1740*/  @P0 IMAD.X R4, RZ, RZ, R5, P1 ;  /* 0x000000ffff040224 */ /* 0x000fe200008e0605 */
[----:B------:R-:W-:-:S04]  /*1750*/  PLOP3.LUT P1, PT, PT, PT, PT, 0x8, 0x80 ;  /* 0x000000000080781c */ /* 0x000fc80003f2e170 */
[----:B------:R-:W-:-:S07]  /*1760*/  @P0 R2UR UR9, R4 ;  /* 0x00000000040902ca */ /* 0x000fce00000e0000 */
[----:B------:R-:W-:-:S05]  /*1770*/  IMAD.U32 R4, RZ, RZ, UR8 ;  /* 0x00000008ff047e24 */ /* 0x000fca000f8e00ff */
[----:B------:R-:W-:Y:S01]  /*1780*/  @P0 R2UR UR8, R4 ;  /* 0x00000000040802ca */ /* 0x000fe200000e0000 */
[----:B------:R-:W-:-:S05]  /*1790*/  IMAD.U32 R5, RZ, RZ, UR9 ;  /* 0x00000009ff057e24 */ /* 0x000fca000f8e00ff */
[----:B------:R-:W-:-:S15]  /*17a0*/  @P0 R2UR UR9, R5 ;  /* 0x00000000050902ca */ /* 0x000fde00000e0000 */
.L_x_23:
[----:B------:R-:W-:Y:S01]  /*17b0*/  @P0 ELECT P1, URZ, PT ;  /* 0x0000000000ff082f */ /* 0x000fe20003820000 */
[----:B------:R-:W-:Y:S02]  /*17c0*/  UMOV UR20, UR13 ;  /* 0x0000000d00147c82 */ /* 0x000fe40008000000 */
[----:B------:R4:W-:Y:S10]  /*17d0*/  @UP1 UTMALDG.3D [UR16], [UR8], desc[URZ] ;  /* 0x0000ff10080015b4 */ /* 0x0009f40008011000 */
[----:B------:R-:W-:-:S02]  /*17e0*/  @P1 PLOP3.LUT P0, PT, P1, PT, PT, 0x8, 0x80 ;  /* 0x000000000080181c */ /* 0x000fc40000f0e170 */
[----:B------:R-:W-:-:S11]  /*17f0*/  PLOP3.LUT P1, PT, PT, PT, PT, 0x8, 0x80 ;  /* 0x000000000080781c */ /* 0x000fd60003f2e170 */
[----:B----4-:R-:W-:Y:S05]  /*1800*/  @P0 BRA.U.ANY `(.L_x_23) ;  /* 0xfffffffd00e80947 */ /* 0x010fea000393ffff */
.L_x_3:
[----:B-1----:R-:W-:Y:S05]  /*1810*/  BSYNC B0 ;  /* 0x0000000000007941 */ /* 0x002fea0003800000 */
.L_x_2:
[----:B------:R-:W1:Y:S01]  /*1820*/  S2UR UR8, SR_CgaCtaId ;  /* 0x00000000000879c3 */ /* 0x000e620000008800 */
[----:B------:R-:W-:Y:S01]  /*1830*/  UMOV UR5, 0x400 ;  /* 0x0000040000057882 */ /* 0x000fe20000000000 */
[----:B-----5:R-:W-:Y:S01]  /*1840*/  ISETP.GE.AND P1, PT, R158, 0x1, PT ;  /* 0x000000019e00780c */ /* 0x020fe20003f26270 */
[----:B------:R-:W-:Y:S01]  /*1850*/  IMAD.MOV.U32 R154, RZ, RZ, RZ ;  /* 0x000000ffff9a7224 */ /* 0x000fe200078e00ff */
[----:B------:R-:W-:Y:S01]  /*1860*/  PLOP3.LUT P0, PT, PT, PT, PT, 0x80, 0x8 ;  /* 0x000000000008781c */ /* 0x000fe20003f0f070 */
[----:B------:R-:W-:Y:S01]  /*1870*/  IMAD.MOV.U32 R155, RZ, RZ, -0x800000 ;  /* 0xff800000ff9b7424 */ /* 0x000fe200078e00ff */
[----:B------:R-:W-:Y:S02]  /*1880*/  CS2R R120, SRZ ;  /* 0x0000000000787805 */ /* 0x000fe4000001ff00 */
[----:B------:R-:W-:Y:S02]  /*1890*/  CS2R R122, SRZ ;  /* 0x00000000007a7805 */ /* 0x000fe4000001ff00 */
[----:B------:R-:W-:-:S02]  /*18a0*/  CS2R R112, SRZ ;  /* 0x0000000000707805 */ /* 0x000fc4000001ff00 */
[----:B------:R-:W-:Y:S02]  /*18b0*/  CS2R R114, SRZ ;  /* 0x0000000000727805 */ /* 0x000fe4000001ff00 */
[----:B------:R-:W-:Y:S02]  /*18c0*/  CS2R R88, SRZ ;  /* 0x0000000000587805 */ /* 0x000fe4000001ff00 */
[----:B------:R-:W-:Y:S02]  /*18d0*/  CS2R R90, SRZ ;  /* 0x00000000005a7805 */ /* 0x000fe4000001ff00 */
        /* <DEDUP_REMOVED lines=8> */
[----:B------:R-:W-:Y:S01]  /*1960*/  CS2R R60, SRZ ;  /* 0x00000000003c7805 */ /* 0x000fe2000001ff00 */
[----:B------:R-:W-:Y:S01]  /*1970*/  IMAD.MOV.U32 R62, RZ, RZ, RZ ;  /* 0x000000ffff3e7224 */ /* 0x000fe200078e00ff */
[----:B-1----:R-:W-:-:S06]  /*1980*/  ULEA UR5, UR8, UR5, 0x18 ;  /* 0x0000000508057291 */ /* 0x002fcc000f8ec0ff */
[----:B------:R-:W-:-:S04]  /*1990*/  IMAD.U32 R0, RZ, RZ, UR5 ;  /* 0x00000005ff007e24 */ /* 0x000fc8000f8e00ff */
[----:B------:R-:W1:Y:S01]  /*19a0*/  SYNCS.PHASECHK.TRANS64.TRYWAIT P3, [R0+URZ+0x20], RZ ;  /* 0x000020ff000075a7 */ /* 0x000e6200080611ff */
[----:B------:R-:W-:Y:S01]  /*19b0*/  IMAD R7, R7, 0x10, R0 ;  /* 0x0000001007077824 */ /* 0x000fe200078e0200 */
[----:B-1----:R-:W-:Y:S06]  /*19c0*/  @P3 BRA `(.L_x_24) ;  /* 0x0000000000083947 */ /* 0x002fec0003800000 */
[----:B------:R-:W1:Y:S02]  /*19d0*/  SYNCS.PHASECHK.TRANS64.TRYWAIT P3, [R0+URZ+0x20], RZ ;  /* 0x000020ff000075a7 */ /* 0x000e6400080611ff */
[----:B-1----:R-:W-:Y:S05]  /*19e0*/  @!P3 BRA `(.L_x_25) ;  /* 0x000000340058b947 */ /* 0x002fea0003800000 */
.L_x_24:
[----:B------:R4:W1:Y:S01]  /*19f0*/  LDSM.16.M88.2 R36, [R7+0x80] ;  /* 0x000080000724783b */ /* 0x0008620000000100 */
[----:B------:R-:W-:Y:S01]  /*1a00*/  IMAD.MOV.U32 R63, RZ, RZ, RZ ;  /* 0x000000ffff3f7224 */ /* 0x000fe200078e00ff */
[----:B------:R-:W-:Y:S02]  /*1a10*/  CS2R R108, SRZ ;  /* 0x00000000006c7805 */ /* 0x000fe4000001ff00 */
[----:B------:R-:W-:Y:S01]  /*1a20*/  CS2R R110, SRZ ;  /* 0x00000000006e7805 */ /* 0x000fe2000001ff00 */
[----:B------:R4:W2:Y:S01]  /*1a30*/  LDSM.16.M88.2 R38, [R7+0x180] ;  /* 0x000180000726783b */ /* 0x0008a20000000100 */
[----:B------:R-:W-:Y:S02]  /*1a40*/  CS2R R64, SRZ ;  /* 0x0000000000407805 */ /* 0x000fe4000001ff00 */
[----:B------:R-:W-:Y:S02]  /*1a50*/  CS2R R66, SRZ ;  /* 0x0000000000427805 */ /* 0x000fe4000001ff00 */
[----:B------:R-:W-:Y:S01]  /*1a60*/  CS2R R68, SRZ ;  /* 0x0000000000447805 */ /* 0x000fe2000001ff00 */
[----:B------:R4:W3:Y:S01]  /*1a70*/  LDSM.16.M88.2 R32, [R7+0x280] ;  /* 0x000280000720783b */ /* 0x0008e20000000100 */
[----:B------:R-:W-:-:S02]  /*1a80*/  CS2R R70, SRZ ;  /* 0x0000000000467805 */ /* 0x000fc4000001ff00 */
[----:B------:R-:W-:Y:S02]  /*1a90*/  CS2R R72, SRZ ;  /* 0x0000000000487805 */ /* 0x000fe4000001ff00 */
[----:B------:R-:W-:Y:S01]  /*1aa0*/  CS2R R74, SRZ ;  /* 0x00000000004a7805 */ /* 0x000fe2000001ff00 */
[----:B------:R4:W1:Y:S01]  /*1ab0*/  LDSM.16.M88.2 R34, [R7+0x380] ;  /* 0x000380000722783b */ /* 0x0008620000000100 */
[----:B------:R-:W-:Y:S02]  /*1ac0*/  CS2R R76, SRZ ;  /* 0x00000000004c7805 */ /* 0x000fe4000001ff00 */
[----:B------:R-:W-:Y:S02]  /*1ad0*/  CS2R R78, SRZ ;  /* 0x00000000004e7805 */ /* 0x000fe4000001ff00 */
[----:B------:R-:W-:Y:S01]  /*1ae0*/  CS2R R80, SRZ ;  /* 0x0000000000507805 */ /* 0x000fe2000001ff00 */
[----:B------:R4:W1:Y:S01]  /*1af0*/  LDSM.16.M88.2 R28, [R7+0x480] ;  /* 0x00048000071c783b */ /* 0x0008620000000100 */
[----:B------:R-:W-:-:S02]  /*1b00*/  CS2R R82, SRZ ;  /* 0x0000000000527805 */ /* 0x000fc4000001ff00 */
[----:B------:R-:W-:Y:S02]  /*1b10*/  CS2R R92, SRZ ;  /* 0x00000000005c7805 */ /* 0x000fe4000001ff00 */
[----:B------:R-:W-:Y:S01]  /*1b20*/  CS2R R94, SRZ ;  /* 0x00000000005e7805 */ /* 0x000fe2000001ff00 */
[----:B------:R4:W1:Y:S01]  /*1b30*/  LDSM.16.M88.2 R30, [R7+0x580] ;  /* 0x00058000071e783b */ /* 0x0008620000000100 */
[----:B------:R-:W-:Y:S02]  /*1b40*/  CS2R R132, SRZ ;  /* 0x0000000000847805 */ /* 0x000fe4000001ff00 */
[----:B------:R-:W-:Y:S01]  /*1b50*/  CS2R R134, SRZ ;  /* 0x0000000000867805 */ /* 0x000fe2000001ff00 */
[----:B------:R4:W1:Y:S04]  /*1b60*/  LDSM.16.M88.2 R24, [R7+0x680] ;  /* 0x000680000718783b */ /* 0x0008680000000100 */
[----:B------:R4:W1:Y:S04]  /*1b70*/  LDSM.16.M88.2 R26, [R7+0x780] ;  /* 0x00078000071a783b */ /* 0x0008680000000100 */
[----:B------:R4:W1:Y:S04]  /*1b80*/  LDSM.16.M88.2 R20, [R7+0x880] ;  /* 0x000880000714783b */ /* 0x0008680000000100 */
[----:B------:R4:W1:Y:S04]  /*1b90*/  LDSM.16.M88.2 R22, [R7+0x980] ;  /* 0x000980000716783b */ /* 0x0008680000000100 */
[----:B------:R4:W1:Y:S04]  /*1ba0*/  LDSM.16.M88.2 R16, [R7+0xa80] ;  /* 0x000a80000710783b */ /* 0x0008680000000100 */
[----:B------:R4:W1:Y:S04]  /*1bb0*/  LDSM.16.M88.2 R18, [R7+0xb80] ;  /* 0x000b80000712783b */ /* 0x0008680000000100 */
[----:B------:R4:W1:Y:S04]  /*1bc0*/  LDSM.16.M88.2 R12, [R7+0xc80] ;  /* 0x000c8000070c783b */ /* 0x0008680000000100 */
[----:B------:R4:W1:Y:S04]  /*1bd0*/  LDSM.16.M88.2 R14, [R7+0xd80] ;  /* 0x000d8000070e783b */ /* 0x0008680000000100 */
[----:B--23--:R4:W2:Y:S04]  /*1be0*/  LDSM.16.M88.2 R8, [R7+0xe80] ;  /* 0x000e80000708783b */ /* 0x00c8a80000000100 */
[----:B------:R4:W3:Y:S01]  /*1bf0*/  LDSM.16.M88.2 R10, [R7+0xf80] ;  /* 0x000f8000070a783b */ /* 0x0008e20000000100 */
[----:B------:R4:W1:Y:S01]  /*1c00*/  @P1 SYNCS.PHASECHK.TRANS64.TRYWAIT P0, [R0+URZ], RZ ;  /* 0x000000ff000015a7 */ /* 0x00086200080011ff */
[----:B------:R-:W-:Y:S05]  /*1c10*/  @!P1 BRA `(.L_x_26) ;  /* 0x0000002000e89947 */ /* 0x000fea0003800000 */
[----:B------:R-:W4:Y:S01]  /*1c20*/  LDC.64 R162, c[0x0][0x348] ;  /* 0x0000d200ffa27b82 */ /* 0x000f220000000a00 */
[----:B------:R-:W-:Y:S01]  /*1c30*/  IMAD.MOV R153, RZ, RZ, -R158 ;  /* 0x000000ffff997224 */ /* 0x000fe200078e0a9e */
[----:B------:R-:W-:Y:S01]  /*1c40*/  CS2R R146, SRZ ;  /* 0x0000000000927805 */ /* 0x000fe2000001ff00 */
[----:B------:R-:W-:Y:S01]  /*1c50*/  IMAD.MOV.U32 R154, RZ, RZ, RZ ;  /* 0x000000ffff9a7224 */ /* 0x000fe200078e00ff */
[----:B------:R-:W-:Y:S01]  /*1c60*/  CS2R R144, SRZ ;  /* 0x0000000000907805 */ /* 0x000fe2000001ff00 */
[----:B------:R-:W-:Y:S02]  /*1c70*/  IMAD.MOV.U32 R155, RZ, RZ, -0x800000 ;  /* 0xff800000ff9b7424 */ /* 0x000fe400078e00ff */
[----:B------:R-:W-:-:S07]  /*1c80*/  IMAD.MOV.U32 R152, RZ, RZ, 0x1 ;  /* 0x00000001ff987424 */ /* 0x000fce00078e00ff */
.L_x_49:
[----:B------:R-:W-:Y:S01]  /*1c90*/  ISETP.NE.AND P2, PT, R160, RZ, PT ;  /* 0x000000ffa000720c */ /* 0x000fe20003f45270 */
[----:B------:R-:W-:Y:S03]  /*1ca0*/  BSSY B0, `(.L_x_27) ;  /* 0x0000009000007945 */ /* 0x000fe60003800000 */
[----:B------:R-:W-:Y:S01]  /*1cb0*/  ISETP.GE.OR P1, PT, R145, R158, P2 ;  /* 0x0000009e9100720c */ /* 0x000fe20001726670 */
[----:B-1----:R-:W-:-:S12]  /*1cc0*/  @P0 BRA `(.L_x_28) ;  /* 0x0000000000180947 */ /* 0x002fd80003800000 */
[----:B------:R-:W1:Y:S01]  /*1cd0*/  S2R R3, SR_CgaCtaId ;  /* 0x0000000000037919 */ /* 0x000e620000008800 */
[----:B----4-:R-:W-:Y:S01]  /*1ce0*/  MOV R0, 0x400 ;  /* 0x0000040000007802 */ /* 0x010fe20000000f00 */
[----:B------:R-:W-:-:S03]  /*1cf0*/  IMAD.U32 R4, R146, -0x80000000, RZ ;  /* 0x8000000092047824 */ /* 0x000fc600078e00ff */
[----:B-1----:R-:W-:-:S04]  /*1d00*/  LEA R3, R3, R0, 0x18 ;  /* 0x0000000003037211 */ /* 0x002fc800078ec0ff */
[----:B------:R-:W1:Y:S02]  /*1d10*/  SYNCS.PHASECHK.TRANS64.TRYWAIT P0, [R3+URZ], R4 ;  /* 0x00000004030075a7 */ /* 0x000e6400080011ff */
[----:B-1----:R-:W-:Y:S05]  /*1d20*/  @!P0 BRA `(.L_x_29) ;  /* 0x00000030009c8947 */ /* 0x002fea0003800000 */
.L_x_28:
[----:B------:R-:W-:Y:S05]  /*1d30*/  BSYNC B0 ;  /* 0x0000000000007941 */ /* 0x000fea0003800000 */
.L_x_27:
[----:B------:R-:W-:Y:S04]  /*1d40*/  BSSY B0, `(.L_x_30) ;  /* 0x0000040000007945 */ /* 0x000fe80003800000 */
[----:B------:R-:W-:Y:S05]  /*1d50*/  @P1 BRA `(.L_x_31) ;  /* 0x0000000000f81947 */ /* 0x000fea0003800000 */
[----:B-1----:R-:W1:Y:S01]  /*1d60*/  S2R R3, SR_CgaCtaId ;  /* 0x0000000000037919 */ /* 0x002e620000008800 */
[----:B----4-:R-:W-:Y:S01]  /*1d70*/  MOV R0, 0x400 ;  /* 0x0000040000007802 */ /* 0x010fe20000000f00 */
[----:B------:R-:W-:Y:S01]  /*1d80*/  IMAD.U32 R4, R152, -0x80000000, RZ ;  /* 0x8000000098047824 */ /* 0x000fe200078e00ff */
[----:B------:R-:W-:Y:S02]  /*1d90*/  BSSY B1, `(.L_x_32) ;  /* 0x0000004000017945 */ /* 0x000fe40003800000 */
[----:B-1----:R-:W-:-:S04]  /*1da0*/  LEA R7, R3, R0, 0x18 ;  /* 0x0000000003077211 */ /* 0x002fc800078ec0ff */
[----:B------:R-:W1:Y:S02]  /*1db0*/  SYNCS.PHASECHK.TRANS64.TRYWAIT P0, [R7+URZ+0x18], R4 ;  /* 0x00001804070075a7 */ /* 0x000e6400080011ff */
[----:B-1----:R-:W-:Y:S05]  /*1dc0*/  @!P0 BRA `(.L_x_33) ;  /* 0x00000030008c8947 */ /* 0x002fea0003800000 */
.L_x_68:
[----:B------:R-:W-:Y:S05]  /*1dd0*/  BSYNC B1 ;  /* 0x0000000000017941 */ /* 0x000fea0003800000 */
.L_x_32:
[----:B------:R-:W-:Y:S02]  /*1de0*/  ELECT P1, URZ, PT ;  /* 0x0000000000ff782f */ /* 0x000fe40003820000 */
[----:B------:R-:W-:Y:S02]  /*1df0*/  LOP3.LUT R3, RZ, R145, RZ, 0x33, !PT ;  /* 0x00000091ff037212 */ /* 0x000fe400078e33ff */
[----:B------:R-:W-:Y:S01]  /*1e00*/  ELECT P0, URZ, PT ;  /* 0x0000000000ff782f */ /* 0x000fe20003800000 */
[----:B------:R-:W4:Y:S01]  /*1e10*/  S2UR UR20, SR_CTAID.Y ;  /* 0x00000000001479c3 */ /* 0x000f220000002600 */
[----:B------:R-:W-:Y:S01]  /*1e20*/  R2UR UR5, R7 ;  /* 0x00000000070572ca */ /* 0x000fe200000e0000 */
[----:B------:R-:W-:-:S04]  /*1e30*/  IMAD.IADD R3, R158, 0x1, R3 ;  /* 0x000000019e037824 */ /* 0x000fc800078e0203 */
[----:B------:R-:W-:Y:S02]  /*1e40*/  IMAD R3, R3, 0x4, R7 ;  /* 0x0000000403037824 */ /* 0x000fe400078e0207 */
[----:B------:R-:W-:-:S04]  /*1e50*/  @P1 IMAD.MOV.U32 R0, RZ, RZ, 0x4000 ;  /* 0x00004000ff001424 */ /* 0x000fc800078e00ff */
[----:B------:R-:W-:Y:S01]  /*1e60*/  VOTEU.ANY UP0, P0 ;  /* 0x0000000000ff7886 */ /* 0x000fe20000000100 */
[----:B------:R-:W-:Y:S01]  /*1e70*/  VOTEU.ANY UP1, P0 ;  /* 0x0000000000ff7886 */ /* 0x000fe20000020100 */
[----:B------:R5:W-:Y:S01]  /*1e80*/  @P1 SYNCS.ARRIVE.TRANS64 RZ, [R7+URZ+0x10], R0 ;  /* 0x0000100007ff19a7 */ /* 0x000be200080000ff */
[----:B------:R-:W-:Y:S02]  /*1e90*/  @P0 IADD3 R4, P1, PT, R162, 0x100, RZ ;  /* 0x00000100a2040810 */ /* 0x000fe40007f3e0ff */
[----:B------:R-:W-:Y:S02]  /*1ea0*/  @UP0 UIADD3 UR16, UPT, UPT, UR5, 0x5080, URZ ;  /* 0x0000508005100890 */ /* 0x000fe4000fffe0ff */
[----:B------:R-:W-:Y:S01]  /*1eb0*/  @P0 R2UR UR8, R4 ;  /* 0x00000000040802ca */ /* 0x000fe200000e0000 */
[----:B-1----:R-:W-:Y:S01]  /*1ec0*/  @P0 IMAD.X R5, RZ, RZ, R163, P1 ;  /* 0x000000ffff050224 */ /* 0x002fe200008e06a3 */
[----:B------:R-:W-:Y:S01]  /*1ed0*/  PLOP3.LUT P1, PT, PT, PT, PT, 0x8, 0x80 ;  /* 0x000000000080781c */ /* 0x000fe20003f2e170 */
[----:B------:R-:W-:Y:S01]  /*1ee0*/  @UP0 UIADD3 UR17, UPT, UPT, UR5, 0x10, URZ ;  /* 0x0000001005110890 */ /* 0x000fe2000fffe0ff */
[----:B-----5:R-:W1:Y:S02]  /*1ef0*/  LDS R0, [R3+0x9080] ;  /* 0x0090800003007984 */ /* 0x020e640000000800 */
[----:B------:R-:W-:Y:S01]  /*1f00*/  @P0 R2UR UR9, R5 ;  /* 0x00000000050902ca */ /* 0x000fe200000e0000 */
[----:B------:R-:W-:-:S06]  /*1f10*/  @UP0 UMOV UR18, URZ ;  /* 0x000000ff00120c82 */ /* 0x000fcc0008000000 */
[----:B------:R-:W-:-:S05]  /*1f20*/  IMAD.U32 R4, RZ, RZ, UR8 ;  /* 0x00000008ff047e24 */ /* 0x000fca000f8e00ff */
[----:B------:R-:W-:Y:S01]  /*1f30*/  @P0 R2UR UR8, R4 ;  /* 0x00000000040802ca */ /* 0x000fe200000e0000 */
[----:B------:R-:W-:-:S05]  /*1f40*/  IMAD.U32 R5, RZ, RZ, UR9 ;  /* 0x00000009ff057e24 */ /* 0x000fca000f8e00ff */
[----:B------:R-:W-:Y:S01]  /*1f50*/  @P0 R2UR UR9, R5 ;  /* 0x00000000050902ca */ /* 0x000fe200000e0000 */
[----:B-1--4-:R-:W-:-:S14]  /*1f60*/  IMAD R0, R0, 0x40, R159 ;  /* 0x0000004000007824 */ /* 0x012fdc00078e029f */
.L_x_34:
[----:B------:R-:W-:-:S13]  /*1f70*/  @P0 ELECT P1, URZ, PT ;  /* 0x0000000000ff082f */ /* 0x000fda0003820000 */
[----:B------:R-:W-:Y:S02]  /*1f80*/  @P1 R2UR.BROADCAST UR19, R0 ;  /* 0x00000000001312ca */ /* 0x000fe400008e0000 */
[----:B------:R-:W-:-:S11]  /*1f90*/  @P1 PLOP3.LUT P0, PT, P1, PT, PT, 0x8, 0x80 ;  /* 0x000000000080181c */ /* 0x000fd60000f0e170 */
[----:B------:R1:W-:Y:S01]  /*1fa0*/  @UP1 UTMALDG.3D [UR16], [UR8], desc[URZ] ;  /* 0x0000ff10080015b4 */ /* 0x0003e20008011000 */
[----:B------:R-:W-:Y:S01]  /*1fb0*/  PLOP3.LUT P1, PT, PT, PT, PT, 0x8, 0x80 ;  /* 0x000000000080781c */ /* 0x000fe20003f2e170 */
[----:B-1----:R-:W-:-:S12]  /*1fc0*/  @P0 BRA.U.ANY `(.L_x_34) ;  /* 0xfffffffd00e80947 */ /* 0x002fd8000393ffff */
[----:B------:R-:W-:-:S13]  /*1fd0*/  ELECT P0, URZ, PT ;  /* 0x0000000000ff782f */ /* 0x000fda0003800000 */
[----:B------:R-:W-:Y:S01]  /*1fe0*/  @P0 IADD3 R3, P1, PT, R162, 0x100, RZ ;  /* 0x00000100a2030810 */ /* 0x000fe20007f3e0ff */
[----:B------:R-:W-:Y:S01]  /*1ff0*/  VOTEU.ANY UP0, P0 ;  /* 0x0000000000ff7886 */ /* 0x000fe20000000100 */
[----:B------:R-:W-:Y:S02]  /*2000*/  VOTEU.ANY UP1, P0 ;  /* 0x0000000000ff7886 */ /* 0x000fe40000020100 */
[----:B------:R-:W-:Y:S01]  /*2010*/  @P0 R2UR UR8, R3 ;  /* 0x00000000030802ca */ /* 0x000fe200000e0000 */
[----:B------:R-:W-:Y:S01]  /*2020*/  @P0 IMAD.X R4, RZ, RZ, R163, P1 ;  /* 0x000000ffff040224 */ /* 0x000fe200008e06a3 */
[----:B------:R-:W-:Y:S01]  /*2030*/  PLOP3.LUT P1, PT, PT, PT, PT, 0x8, 0x80 ;  /* 0x000000000080781c */ /* 0x000fe20003f2e170 */
[----:B------:R-:W-:Y:S02]  /*2040*/  @UP0 UIADD3 UR16, UPT, UPT, UR5, 0x7080, URZ ;  /* 0x0000708005100890 */ /* 0x000fe4000fffe0ff */
[----:B------:R-:W-:Y:S01]  /*2050*/  @UP0 UIADD3 UR17, UPT, UPT, UR5, 0x10, URZ ;  /* 0x0000001005110890 */ /* 0x000fe2000fffe0ff */
[----:B------:R-:W-:Y:S01]  /*2060*/  @P0 R2UR UR9, R4 ;  /* 0x00000000040902ca */ /* 0x000fe200000e0000 */
[----:B------:R-:W-:-:S06]  /*2070*/  @UP0 UMOV UR18, 0x40 ;  /* 0x0000004000120882 */ /* 0x000fcc0000000000 */
[----:B------:R-:W-:-:S05]  /*2080*/  IMAD.U32 R4, RZ, RZ, UR8 ;  /* 0x00000008ff047e24 */ /* 0x000fca000f8e00ff */
[----:B------:R-:W-:Y:S01]  /*2090*/  @P0 R2UR UR8, R4 ;  /* 0x00000000040802ca */ /* 0x000fe200000e0000 */
[----:B------:R-:W-:-:S05]  /*20a0*/  IMAD.U32 R5, RZ, RZ, UR9 ;  /* 0x00000009ff057e24 */ /* 0x000fca000f8e00ff */
[----:B------:R-:W-:-:S15]  /*20b0*/  @P0 R2UR UR9, R5 ;  /* 0x00000000050902ca */ /* 0x000fde00000e0000 */
.L_x_35:
[----:B------:R-:W-:-:S13]  /*20c0*/  @P0 ELECT P1, URZ, PT ;  /* 0x0000000000ff082f */ /* 0x000fda0003820000 */
[----:B------:R-:W-:Y:S02]  /*20d0*/  @P1 R2UR.BROADCAST UR19, R0 ;  /* 0x00000000001312ca */ /* 0x000fe400008e0000 */
[----:B------:R-:W-:-:S11]  /*20e0*/  @P1 PLOP3.LUT P0, PT, P1, PT, PT, 0x8, 0x80 ;  /* 0x000000000080181c */ /* 0x000fd60000f0e170 */
[----:B------:R1:W-:Y:S01]  /*20f0*/  @UP1 UTMALDG.3D [UR16], [UR8], desc[URZ] ;  /* 0x0000ff10080015b4 */ /* 0x0003e20008011000 */
[----:B------:R-:W-:Y:S01]  /*2100*/  PLOP3.LUT P1, PT, PT, PT, PT, 0x8, 0x80 ;  /* 0x000000000080781c */ /* 0x000fe20003f2e170 */
[----:B-1----:R-:W-:-:S12]  /*2110*/  @P0 BRA.U.ANY `(.L_x_35) ;  /* 0xfffffffd00e80947 */ /* 0x002fd8000393ffff */
[----:B------:R-:W-:Y:S01]  /*2120*/  VIADD R145, R145, 0x1 ;  /* 0x0000000191917836 */ /* 0x000fe20000000000 */
[----:B------:R-:W-:-:S07]  /*2130*/  LOP3.LUT R152, R152, 0x1, RZ, 0x3c, !PT ;  /* 0x0000000198987812 */ /* 0x000fce00078e3cff */
.L_x_31:
[----:B------:R-:W-:Y:S05]  /*2140*/  BSYNC B0 ;  /* 0x0000000000007941 */ /* 0x000fea0003800000 */
.L_x_30:
[----:B-1----:R-:W1:Y:S01]  /*2150*/  S2R R3, SR_TID.X ;  /* 0x0000000000037919 */ /* 0x002e620000002100 */
[----:B------:R-:W5:Y:S01]  /*2160*/  S2UR UR8, SR_CgaCtaId ;  /* 0x00000000000879c3 */ /* 0x000f620000008800 */
[----:B------:R-:W-:Y:S01]  /*2170*/  UMOV UR5, 0x400 ;  /* 0x0000040000057882 */ /* 0x000fe20000000000 */
[----:B------:R-:W-:Y:S01]  /*2180*/  ISETP.GE.OR P0, PT, R156, R158, P2 ;  /* 0x0000009e9c00720c */ /* 0x000fe20001706670 */
[----:B------:R-:W-:Y:S01]  /*2190*/  BSSY B0, `(.L_x_36) ;  /* 0x00000b6000007945 */ /* 0x000fe20003800000 */
[----:B------:R-:W-:Y:S01]  /*21a0*/  LOP3.LUT R146, R146, 0x1, RZ, 0x3c, !PT ;  /* 0x0000000192927812 */ /* 0x000fe200078e3cff */
[----:B-----5:R-:W-:Y:S01]  /*21b0*/  ULEA UR5, UR8, UR5, 0x18 ;  /* 0x0000000508057291 */ /* 0x020fe2000f8ec0ff */
[C---:B-1--4-:R-:W-:Y:S01]  /*21c0*/  IMAD R0, R3.reuse, 0x40, R3 ;  /* 0x0000004003007824 */ /* 0x052fe200078e0203 */
[C---:B------:R-:W-:Y:S01]  /*21d0*/  ISETP.NE.AND P1, PT, R3.reuse, RZ, PT ;  /* 0x000000ff0300720c */ /* 0x040fe20003f25270 */
[----:B------:R-:W-:-:S03]  /*21e0*/  IMAD.SHL.U32 R5, R3, 0x20, RZ ;  /* 0x0000002003057824 */ /* 0x000fc600078e00ff */
[----:B------:R-:W-:Y:S01]  /*21f0*/  LOP3.LUT R4, R0, 0x1c8, RZ, 0xc0, !PT ;  /* 0x000001c800047812 */ /* 0x000fe200078ec0ff */
[----:B------:R-:W-:-:S03]  /*2200*/  IMAD.U32 R0, RZ, RZ, UR5 ;  /* 0x00000005ff007e24 */ /* 0x000fc6000f8e00ff */
[----:B------:R-:W-:-:S04]  /*2210*/  LOP3.LUT R5, R4, 0x200, R5, 0xf8, !PT ;  /* 0x0000020004057812 */ /* 0x000fc800078ef805 */
[----:B------:R-:W-:-:S05]  /*2220*/  IADD3 R150, PT, PT, R0, R5, R5 ;  /* 0x0000000500967210 */ /* 0x000fca0007ffe005 */
[C---:B------:R-:W-:Y:S02]  /*2230*/  VIADD R149, R150.reuse, 0x1080 ;  /* 0x0000108096957836 */ /* 0x040fe40000000000 */
[C---:B------:R-:W-:Y:S02]  /*2240*/  VIADD R148, R150.reuse, 0x10a0 ;  /* 0x000010a096947836 */ /* 0x040fe40000000000 */
[C---:B------:R-:W-:Y:S01]  /*2250*/  VIADD R161, R150.reuse, 0x10c0 ;  /* 0x000010c096a17836 */ /* 0x040fe20000000000 */
[----:B------:R-:W-:Y:S01]  /*2260*/  SHF.R.U32.HI R4, RZ, 0x3, R149 ;  /* 0x00000003ff047819 */ /* 0x000fe20000011695 */
[----:B------:R-:W-:Y:S01]  /*2270*/  VIADD R150, R150, 0x10e0 ;  /* 0x000010e096967836 */ /* 0x000fe20000000000 */
[----:B------:R-:W-:Y:S02]  /*2280*/  SHF.R.U32.HI R41, RZ, 0x3, R148 ;  /* 0x00000003ff297819 */ /* 0x000fe40000011694 */
[----:B------:R-:W-:Y:S02]  /*2290*/  LOP3.LUT R149, R149, 0x70, R4, 0x78, !PT ;  /* 0x0000007095957812 */ /* 0x000fe400078e7804 */
[----:B------:R-:W-:-:S03]  /*22a0*/  LOP3.LUT R148, R148, 0x70, R41, 0x78, !PT ;  /* 0x0000007094947812 */ /* 0x000fc600078e7829 */
[----:B------:R-:W1:Y:S04]  /*22b0*/  LDSM.16.M88.4 R4, [R149] ;  /* 0x000000009504783b */ /* 0x000e680000000200 */
[----:B------:R-:W4:Y:S04]  /*22c0*/  LDSM.16.M88.4 R104, [R149+0x800] ;  /* 0x000800009568783b */ /* 0x000f280000000200 */
[----:B------:R-:W5:Y:S04]  /*22d0*/  LDSM.16.M88.4 R96, [R148] ;  /* 0x000000009460783b */ /* 0x000f680000000200 */
[----:B------:R-:W3:Y:S04]  /*22e0*/  LDSM.16.M88.4 R40, [R148+0x800] ;  /* 0x000800009428783b */ /* 0x000ee80000000200 */
[----:B------:R-:W-:Y:S04]  /*22f0*/  LDSM.16.M88.4 R116, [R148+0x1800] ;  /* 0x001800009474783b */ /* 0x000fe80000000200 */
[----:B------:R-:W2:Y:S04]  /*2300*/  LDSM.16.M88.4 R140, [R149+0x1000] ;  /* 0x00100000958c783b */ /* 0x000ea80000000200 */
[----:B------:R-:W2:Y:S01]  /*2310*/  LDSM.16.M88.4 R136, [R148+0x1000] ;  /* 0x001000009488783b */ /* 0x000ea20000000200 */
[C---:B-1----:R-:W-:Y:S08]  /*2320*/  HMMA.16816.F32.BF16 R128, R36.reuse, R4, RZ ;  /* 0x000000042480723c */ /* 0x042ff000000418ff */
[C---:B------:R-:W-:Y:S08]  /*2330*/  HMMA.16816.F32.BF16 R4, R36.reuse, R6, RZ ;  /* 0x000000062404723c */ /* 0x040ff000000418ff */
[C---:B----4-:R-:W-:Y:S08]  /*2340*/  HMMA.16816.F32.BF16 R84, R36.reuse, R104, RZ ;  /* 0x000000682454723c */ /* 0x050ff000000418ff */
[----:B------:R-:W-:Y:S08]  /*2350*/  HMMA.16816.F32.BF16 R104, R36, R106, RZ ;  /* 0x0000006a2468723c */ /* 0x000ff000000418ff */
[C---:B-----5:R-:W-:Y:S08]  /*2360*/  HMMA.16816.F32.BF16 R128, R32.reuse, R96, R128 ;  /* 0x000000602080723c */ /* 0x060ff00000041880 */
[----:B------:R-:W-:Y:S01]  /*2370*/  HMMA.16816.F32.BF16 R96, R32, R98, R4 ;  /* 0x000000622060723c */ /* 0x000fe20000041804 */
[----:B------:R-:W-:-:S04]  /*2380*/  SHF.R.U32.HI R4, RZ, 0x3, R161 ;  /* 0x00000003ff047819 */ /* 0x000fc800000116a1 */
[----:B------:R-:W-:-:S03]  /*2390*/  LOP3.LUT R161, R161, 0x70, R4, 0x78, !PT ;  /* 0x00000070a1a17812 */ /* 0x000fc600078e7804 */
[C---:B---3--:R-:W-:Y:S02]  /*23a0*/  HMMA.16816.F32.BF16 R84, R32.reuse, R40, R84 ;  /* 0x000000282054723c */ /* 0x048fe40000041854 */
[----:B------:R-:W1:Y:S04]  /*23b0*/  LDSM.16.M88.4 R100, [R161] ;  /* 0x00000000a164783b */ /* 0x000e680000000200 */
[----:B------:R-:W-:Y:S02]  /*23c0*/  LDSM.16.M88.4 R4, [R161+0x800] ;  /* 0x00080000a104783b */ /* 0x000fe40000000200 */
[----:B------:R-:W-:Y:S02]  /*23d0*/  HMMA.16816.F32.BF16 R40, R32, R42, R104 ;  /* 0x0000002a2028723c */ /* 0x000fe40000041868 */
[----:B------:R-:W3:Y:S06]  /*23e0*/  LDSM.16.M88.4 R104, [R149+0x1800] ;  /* 0x001800009568783b */ /* 0x000eec0000000200 */
[C---:B--2---:R-:W-:Y:S08]  /*23f0*/  HMMA.16816.F32.BF16 R124, R36.reuse, R140, RZ ;  /* 0x0000008c247c723c */ /* 0x044ff000000418ff */
[----:B------:R-:W-:-:S12]  /*2400*/  HMMA.16816.F32.BF16 R140, R36, R142, RZ ;  /* 0x0000008e248c723c */ /* 0x000fd800000418ff */
[----:B------:R-:W-:Y:S08]  /*2410*/  HMMA.16816.F32.BF16 R124, R32, R136, R124 ;  /* 0x00000088207c723c */ /* 0x000ff0000004187c */
[C---:B-1----:R-:W-:Y:S08]  /*2420*/  HMMA.16816.F32.BF16 R128, R28.reuse, R100, R128 ;  /* 0x000000641c80723c */ /* 0x042ff00000041880 */
[----:B------:R-:W-:Y:S08]  /*2430*/  HMMA.16816.F32.BF16 R96, R28, R102, R96 ;  /* 0x000000661c60723c */ /* 0x000ff00000041860 */
[C---:B---3--:R-:W-:Y:S08]  /*2440*/  HMMA.16816.F32.BF16 R100, R36.reuse, R104, RZ ;  /* 0x000000682464723c */ /* 0x048ff000000418ff */
[----:B------:R-:W-:Y:S08]  /*2450*/  HMMA.16816.F32.BF16 R104, R36, R106, RZ ;  /* 0x0000006a2468723c */ /* 0x000ff000000418ff */
[----:B------:R-:W-:Y:S08]  /*2460*/  HMMA.16816.F32.BF16 R84, R28, R4, R84 ;  /* 0x000000041c54723c */ /* 0x000ff00000041854 */
[C---:B------:R-:W-:Y:S08]  /*2470*/  HMMA.16816.F32.BF16 R100, R32.reuse, R116, R100 ;  /* 0x000000742064723c */ /* 0x040ff00000041864 */
[----:B------:R-:W-:Y:S01]  /*2480*/  HMMA.16816.F32.BF16 R116, R32, R118, R104 ;  /* 0x000000762074723c */ /* 0x000fe20000041868 */
[----:B------:R-:W-:-:S04]  /*2490*/  SHF.R.U32.HI R105, RZ, 0x3, R150 ;  /* 0x00000003ff697819 */ /* 0x000fc80000011696 */
[----:B------:R-:W-:Y:S02]  /*24a0*/  LOP3.LUT R164, R150, 0x70, R105, 0x78, !PT ;  /* 0x0000007096a47812 */ /* 0x000fe400078e7869 */
[----:B------:R-:W1:Y:S01]  /*24b0*/  LDSM.16.M88.4 R104, [R161+0x1800] ;  /* 0x00180000a168783b */ /* 0x000e620000000200 */
[----:B------:R-:W-:Y:S03]  /*24c0*/  HMMA.16816.F32.BF16 R40, R28, R6, R40 ;  /* 0x000000061c28723c */ /* 0x000fe60000041828 */
[----:B------:R-:W2:Y:S05]  /*24d0*/  LDSM.16.M88.4 R4, [R161+0x1000] ;  /* 0x00100000a104783b */ /* 0x000eaa0000000200 */
[----:B------:R-:W-:Y:S01]  /*24e0*/  HMMA.16816.F32.BF16 R136, R32, R138, R140 ;  /* 0x0000008a2088723c */ /* 0x000fe2000004188c */
[----:B------:R-:W3:Y:S07]  /*24f0*/  LDSM.16.M88.4 R140, [R164] ;  /* 0x00000000a48c783b */ /* 0x000eee0000000200 */
[C---:B-1----:R-:W-:Y:S08]  /*2500*/  HMMA.16816.F32.BF16 R100, R28.reuse, R104, R100 ;  /* 0x000000681c64723c */ /* 0x042ff00000041864 */
[C---:B------:R-:W-:Y:S01]  /*2510*/  HMMA.16816.F32.BF16 R104, R28.reuse, R106, R116 ;  /* 0x0000006a1c68723c */ /* 0x040fe20000041874 */
[----:B------:R-:W1:Y:S07]  /*2520*/  LDSM.16.M88.4 R116, [R164+0x800] ;  /* 0x00080000a474783b */ /* 0x000e6e0000000200 */
[C---:B--2---:R-:W-:Y:S08]  /*2530*/  HMMA.16816.F32.BF16 R124, R28.reuse, R4, R124 ;  /* 0x000000041c7c723c */ /* 0x044ff0000004187c */
[----:B------:R-:W-:Y:S01]  /*2540*/  HMMA.16816.F32.BF16 R4, R28, R6, R136 ;  /* 0x000000061c04723c */ /* 0x000fe20000041888 */
[----:B------:R-:W2:Y:S07]  /*2550*/  LDSM.16.M88.4 R136, [R164+0x1000] ;  /* 0x00100000a488783b */ /* 0x000eae0000000200 */
[C---:B---3--:R-:W-:Y:S08]  /*2560*/  HMMA.16816.F32.BF16 R128, R24.reuse, R140, R128 ;  /* 0x0000008c1880723c */ /* 0x048ff00000041880 */
[C---:B------:R-:W-:Y:S01]  /*2570*/  HMMA.16816.F32.BF16 R96, R24.reuse, R142, R96 ;  /* 0x0000008e1860723c */ /* 0x040fe20000041860 */
[----:B------:R-:W3:Y:S07]  /*2580*/  LDSM.16.M88.4 R140, [R149+0x2000] ;  /* 0x00200000958c783b */ /* 0x000eee0000000200 */
[C---:B-1----:R-:W-:Y:S08]  /*2590*/  HMMA.16816.F32.BF16 R84, R24.reuse, R116, R84 ;  /* 0x000000741854723c */ /* 0x042ff00000041854 */
[C---:B------:R-:W-:Y:S01]  /*25a0*/  HMMA.16816.F32.BF16 R40, R24.reuse, R118, R40 ;  /* 0x000000761828723c */ /* 0x040fe20000041828 */
[----:B------:R-:W1:Y:S07]  /*25b0*/  LDSM.16.M88.4 R116, [R164+0x1800] ;  /* 0x00180000a474783b */ /* 0x000e6e0000000200 */
[C---:B--2---:R-:W-:Y:S08]  /*25c0*/  HMMA.16816.F32.BF16 R124, R24.reuse, R136, R124 ;  /* 0x00000088187c723c */ /* 0x044ff0000004187c */
[----:B------:R-:W-:Y:S01]  /*25d0*/  HMMA.16816.F32.BF16 R4, R24, R138, R4 ;  /* 0x0000008a1804723c */ /* 0x000fe20000041804 */
[----:B------:R-:W2:Y:S07]  /*25e0*/  LDSM.16.M88.4 R136, [R149+0x3000] ;  /* 0x003000009588783b */ /* 0x000eae0000000200 */
[C---:B---3--:R-:W-:Y:S08]  /*25f0*/  HMMA.16816.F32.BF16 R128, R20.reuse, R140, R128 ;  /* 0x0000008c1480723c */ /* 0x048ff00000041880 */
[----:B------:R-:W-:Y:S01]  /*2600*/  HMMA.16816.F32.BF16 R96, R20, R142, R96 ;  /* 0x0000008e1460723c */ /* 0x000fe20000041860 */
[----:B------:R-:W3:Y:S07]  /*2610*/  LDSM.16.M88.4 R140, [R148+0x2000] ;  /* 0x00200000948c783b */ /* 0x000eee0000000200 */
[C---:B-1----:R-:W-:Y:S08]  /*2620*/  HMMA.16816.F32.BF16 R100, R24.reuse, R116, R100 ;  /* 0x000000741864723c */ /* 0x042ff00000041864 */
[----:B------:R-:W-:Y:S01]  /*2630*/  HMMA.16816.F32.BF16 R104, R24, R118, R104 ;  /* 0x000000761868723c */ /* 0x000fe20000041868 */
        /* <DEDUP_REMOVED lines=9> */
[----:B------:R-:W1:Y:S11]  /*26d0*/  LDSM.16.M88.4 R116, [R149+0x3800] ;  /* 0x003800009574783b */ /* 0x000e760000000200 */
[C---:B--2---:R-:W-:Y:S08]  /*26e0*/  HMMA.16816.F32.BF16 R84, R16.reuse, R136, R84 ;  /* 0x000000881054723c */ /* 0x044ff00000041854 */
[----:B------:R-:W-:Y:S01]  /*26f0*/  HMMA.16816.F32.BF16 R40, R16, R138, R40 ;  /* 0x0000008a1028723c */ /* 0x000fe20000041828 */
[----:B------:R-:W2:Y:S11]  /*2700*/  LDSM.16.M88.4 R136, [R148+0x3800] ;  /* 0x003800009488783b */ /* 0x000eb60000000200 */
[C---:B---3--:R-:W-:Y:S08]  /*2710*/  HMMA.16816.F32.BF16 R84, R12.reuse, R140, R84 ;  /* 0x0000008c0c54723c */ /* 0x048ff00000041854 */
[----:B------:R-:W-:Y:S01]  /*2720*/  HMMA.16816.F32.BF16 R40, R12, R142, R40 ;  /* 0x0000008e0c28723c */ /* 0x000fe20000041828 */
[----:B------:R-:W3:Y:S07]  /*2730*/  LDSM.16.M88.4 R140, [R164+0x2800] ;  /* 0x00280000a48c783b */ /* 0x000eee0000000200 */
[C---:B-1----:R-:W-:Y:S08]  /*2740*/  HMMA.16816.F32.BF16 R100, R20.reuse, R116, R100 ;  /* 0x000000741464723c */ /* 0x042ff00000041864 */
[----:B------:R-:W-:Y:S01]  /*2750*/  HMMA.16816.F32.BF16 R104, R20, R118, R104 ;  /* 0x000000761468723c */ /* 0x000fe20000041868 */
[----:B------:R-:W1:Y:S04]  /*2760*/  LDSM.16.M88.4 R116, [R148+0x3000] ;  /* 0x003000009474783b */ /* 0x000e680000000200 */
[----:B------:R-:W-:Y:S07]  /*2770*/  LDSM.16.M88.4 R148, [R164+0x2000] ;  /* 0x00200000a494783b */ /* 0x000fee0000000200 */
[C---:B--2---:R-:W-:Y:S08]  /*2780*/  HMMA.16816.F32.BF16 R100, R16.reuse, R136, R100 ;  /* 0x000000881064723c */ /* 0x044ff00000041864 */
[----:B------:R-:W-:Y:S01]  /*2790*/  HMMA.16816.F32.BF16 R104, R16, R138, R104 ;  /* 0x0000008a1068723c */ /* 0x000fe20000041868 */
[----:B------:R-:W2:Y:S07]  /*27a0*/  LDSM.16.M88.4 R136, [R161+0x3000] ;  /* 0x00300000a188783b */ /* 0x000eae0000000200 */
[C---:B---3--:R-:W-:Y:S08]  /*27b0*/  HMMA.16816.F32.BF16 R84, R8.reuse, R140, R84 ;  /* 0x0000008c0854723c */ /* 0x048ff00000041854 */
[----:B------:R-:W-:Y:S08]  /*27c0*/  HMMA.16816.F32.BF16 R40, R8, R142, R40 ;  /* 0x0000008e0828723c */ /* 0x000ff00000041828 */
[C---:B-1----:R-:W-:Y:S08]  /*27d0*/  HMMA.16816.F32.BF16 R124, R16.reuse, R116, R124 ;  /* 0x00000074107c723c */ /* 0x042ff0000004187c */
[----:B------:R-:W-:Y:S01]  /*27e0*/  HMMA.16816.F32.BF16 R4, R16, R118, R4 ;  /* 0x000000761004723c */ /* 0x000fe20000041804 */
[----:B------:R-:W1:Y:S11]  /*27f0*/  LDSM.16.M88.4 R116, [R161+0x2000] ;  /* 0x00200000a174783b */ /* 0x000e760000000200 */
[C---:B--2---:R-:W-:Y:S08]  /*2800*/  HMMA.16816.F32.BF16 R124, R12.reuse, R136, R124 ;  /* 0x000000880c7c723c */ /* 0x044ff0000004187c */
[C---:B------:R-:W-:Y:S01]  /*2810*/  HMMA.16816.F32.BF16 R4, R12.reuse, R138, R4 ;  /* 0x0000008a0c04723c */ /* 0x040fe20000041804 */
[----:B------:R-:W2:Y:S07]  /*2820*/  LDSM.16.M88.4 R136, [R164+0x3000] ;  /* 0x00300000a488783b */ /* 0x000eae0000000200 */
[C---:B-1----:R-:W-:Y:S08]  /*2830*/  HMMA.16816.F32.BF16 R128, R12.reuse, R116, R128 ;  /* 0x000000740c80723c */ /* 0x042ff00000041880 */
[----:B------:R-:W-:Y:S01]  /*2840*/  HMMA.16816.F32.BF16 R96, R12, R118, R96 ;  /* 0x000000760c60723c */ /* 0x000fe20000041860 */
[----:B------:R-:W1:Y:S11]  /*2850*/  LDSM.16.M88.4 R116, [R161+0x3800] ;  /* 0x00380000a174783b */ /* 0x000e760000000200 */
[C---:B------:R-:W-:Y:S08]  /*2860*/  HMMA.16816.F32.BF16 R128, R8.reuse, R148, R128 ;  /* 0x000000940880723c */ /* 0x040ff00000041880 */
[C---:B------:R-:W-:Y:S08]  /*2870*/  HMMA.16816.F32.BF16 R96, R8.reuse, R150, R96 ;  /* 0x000000960860723c */ /* 0x040ff00000041860 */
[C---:B--2---:R-:W-:Y:S08]  /*2880*/  HMMA.16816.F32.BF16 R124, R8.reuse, R136, R124 ;  /* 0x00000088087c723c */ /* 0x044ff0000004187c */
[----:B------:R-:W-:Y:S08]  /*2890*/  HMMA.16816.F32.BF16 R4, R8, R138, R4 ;  /* 0x0000008a0804723c */ /* 0x000ff00000041804 */
[C---:B-1----:R-:W-:Y:S08]  /*28a0*/  HMMA.16816.F32.BF16 R100, R12.reuse, R116, R100 ;  /* 0x000000740c64723c */ /* 0x042ff00000041864 */
[----:B------:R-:W-:Y:S01]  /*28b0*/  HMMA.16816.F32.BF16 R104, R12, R118, R104 ;  /* 0x000000760c68723c */ /* 0x000fe20000041868 */
[----:B------:R-:W1:Y:S11]  /*28c0*/  LDSM.16.M88.4 R116, [R164+0x3800] ;  /* 0x00380000a474783b */ /* 0x000e760000000200 */
[----:B-1----:R-:W-:Y:S01]  /*28d0*/  HMMA.16816.F32.BF16 R100, R8, R116, R100 ;  /* 0x000000740864723c */ /* 0x002fe20000041864 */
[----:B------:R-:W-:-:S04]  /*28e0*/  @!P1 IMAD.MOV.U32 R117, RZ, RZ, 0x1 ;  /* 0x00000001ff759424 */ /* 0x000fc800078e00ff */
[----:B------:R1:W-:Y:S03]  /*28f0*/  @!P1 SYNCS.ARRIVE.TRANS64.ART0 RZ, [R0+URZ+0x8], R117 ;  /* 0x0000087500ff99a7 */ /* 0x0003e600085000ff */
[----:B------:R-:W-:Y:S01]  /*2900*/  HMMA.16816.F32.BF16 R104, R8, R118, R104 ;  /* 0x000000760868723c */ /* 0x000fe20000041868 */
[----:B------:R-:W-:-:S04]  /*2910*/  NOP ;  /* 0x0000000000007918 */ /* 0x000fc80000000000 */
[----:B------:R-:W-:-:S15]  /*2920*/  @P0 BRA `(.L_x_37) ;  /* 0x0000000000f00947 */ /* 0x000fde0003800000 */
[----:B-1----:R-:W-:Y:S01]  /*2930*/  IMAD.U32 R117, R157, -0x80000000, RZ ;  /* 0x800000009d757824 */ /* 0x002fe200078e00ff */
[----:B------:R-:W-:Y:S03]  /*2940*/  BSSY B1, `(.L_x_38) ;  /* 0x0000003000017945 */ /* 0x000fe60003800000 */
[----:B------:R-:W1:Y:S02]  /*2950*/  SYNCS.PHASECHK.TRANS64.TRYWAIT P0, [R0+URZ+0x8], R117 ;  /* 0x00000875000075a7 */ /* 0x000e6400080011ff */
[----:B-1----:R-:W-:Y:S05]  /*2960*/  @!P0 BRA `(.L_x_39) ;  /* 0x0000002400bc8947 */ /* 0x002fea0003800000 */
.L_x_70:
[----:B------:R-:W-:Y:S05]  /*2970*/  BSYNC B1 ;  /* 0x0000000000017941 */ /* 0x000fea0003800000 */
.L_x_38:
[----:B------:R-:W-:Y:S02]  /*2980*/  ELECT P3, URZ, PT ;  /* 0x0000000000ff782f */ /* 0x000fe40003860000 */
[----:B-1----:R-:W-:Y:S02]  /*2990*/  LOP3.LUT R117, RZ, R156, RZ, 0x33, !PT ;  /* 0x0000009cff757212 */ /* 0x002fe400078e33ff */
[----:B------:R-:W-:Y:S01]  /*29a0*/  ELECT P0, URZ, PT ;  /* 0x0000000000ff782f */ /* 0x000fe20003800000 */
[----:B------:R-:W1:Y:S02]  /*29b0*/  S2UR UR20, SR_CTAID.Y ;  /* 0x00000000001479c3 */ /* 0x000e640000002600 */
[----:B------:R-:W-:-:S04]  /*29c0*/  IMAD.IADD R117, R158, 0x1, R117 ;  /* 0x000000019e757824 */ /* 0x000fc800078e0275 */
[----:B------:R-:W-:Y:S02]  /*29d0*/  IMAD R118, R117, 0x4, R0 ;  /* 0x0000000475767824 */ /* 0x000fe400078e0200 */
[----:B------:R-:W-:-:S04]  /*29e0*/  @P3 IMAD.MOV.U32 R117, RZ, RZ, 0x4000 ;  /* 0x00004000ff753424 */ /* 0x000fc800078e00ff */
[----:B------:R-:W-:Y:S01]  /*29f0*/  @P0 VIADD R119, R0, 0x1080 ;  /* 0x0000108000770836 */ /* 0x000fe20000000000 */
[----:B------:R-:W-:Y:S01]  /*2a00*/  VOTEU.ANY UP0, P0 ;  /* 0x0000000000ff7886 */ /* 0x000fe20000000100 */
[----:B------:R2:W-:Y:S01]  /*2a10*/  @P3 SYNCS.ARRIVE.TRANS64 RZ, [R0+URZ], R117 ;  /* 0x0000007500ff39a7 */ /* 0x0005e200080000ff */
[----:B------:R-:W3:Y:S01]  /*2a20*/  LDS R118, [R118+0x9080] ;  /* 0x0090800076767984 */ /* 0x000ee20000000800 */
[----:B------:R-:W-:Y:S01]  /*2a30*/  @P0 IADD3 R116, P3, PT, R162, 0x80, RZ ;  /* 0x00000080a2740810 */ /* 0x000fe20007f7e0ff */
[----:B------:R-:W-:Y:S01]  /*2a40*/  VOTEU.ANY UP1, P0 ;  /* 0x0000000000ff7886 */ /* 0x000fe20000020100 */
[----:B------:R-:W-:Y:S01]  /*2a50*/  @P0 R2UR UR16, R119 ;  /* 0x00000000771002ca */ /* 0x000fe200000e0000 */
[----:B------:R-:W-:Y:S01]  /*2a60*/  @UP0 UMOV UR18, URZ ;  /* 0x000000ff00120c82 */ /* 0x000fe20008000000 */
[----:B------:R-:W-:Y:S01]  /*2a70*/  @P0 R2UR UR5, R116 ;  /* 0x00000000740502ca */ /* 0x000fe200000e0000 */
[----:B--2---:R-:W-:Y:S01]  /*2a80*/  @P0 IMAD.X R117, RZ, RZ, R163, P3 ;  /* 0x000000ffff750224 */ /* 0x004fe200018e06a3 */
[----:B------:R-:W-:-:S04]  /*2a90*/  PLOP3.LUT P3, PT, PT, PT, PT, 0x8, 0x80 ;  /* 0x000000000080781c */ /* 0x000fc80003f6e170 */
[----:B------:R-:W-:-:S07]  /*2aa0*/  @P0 R2UR UR8, R117 ;  /* 0x00000000750802ca */ /* 0x000fce00000e0000 */
[----:B------:R-:W-:-:S06]  /*2ab0*/  IMAD.U32 R116, RZ, RZ, UR5 ;  /* 0x00000005ff747e24 */ /* 0x000fcc000f8e00ff */
[----:B------:R-:W-:Y:S01]  /*2ac0*/  IMAD.U32 R117, RZ, RZ, UR8 ;  /* 0x00000008ff757e24 */ /* 0x000fe2000f8e00ff */
[----:B------:R-:W-:-:S04]  /*2ad0*/  @P0 R2UR UR8, R116 ;  /* 0x00000000740802ca */ /* 0x000fc800000e0000 */
[----:B------:R-:W-:Y:S01]  /*2ae0*/  @P0 R2UR UR9, R117 ;  /* 0x00000000750902ca */ /* 0x000fe200000e0000 */
[----:B-1-3--:R-:W-:-:S14]  /*2af0*/  IMAD R118, R118, 0x40, R159 ;  /* 0x0000004076767824 */ /* 0x00afdc00078e029f */
.L_x_40:
[----:B------:R-:W-:-:S13]  /*2b00*/  @P0 ELECT P3, URZ, PT ;  /* 0x0000000000ff082f */ /* 0x000fda0003860000 */
[----:B------:R-:W-:Y:S02]  /*2b10*/  @P3 R2UR.BROADCAST UR19, R118 ;  /* 0x00000000761332ca */ /* 0x000fe400008e0000 */
[----:B------:R-:W-:Y:S02]  /*2b20*/  @P3 R2UR.BROADCAST UR17, R0 ;  /* 0x00000000001132ca */ /* 0x000fe400008e0000 */
[----:B------:R-:W-:Y:S02]  /*2b30*/  @P3 PLOP3.LUT P0, PT, P3, PT, PT, 0x8, 0x80 ;  /* 0x000000000080381c */ /* 0x000fe40001f0e170 */
[----:B------:R-:W-:-:S09]  /*2b40*/  PLOP3.LUT P3, PT, PT, PT, PT, 0x8, 0x80 ;  /* 0x000000000080781c */ /* 0x000fd20003f6e170 */
[----:B------:R1:W-:Y:S02]  /*2b50*/  @UP1 UTMALDG.3D [UR16], [UR8], desc[URZ] ;  /* 0x0000ff10080015b4 */ /* 0x0003e40008011000 */
[----:B-1----:R-:W-:Y:S05]  /*2b60*/  @P0 BRA.U.ANY `(.L_x_40) ;  /* 0xfffffffd00e40947 */ /* 0x002fea000393ffff */
[----:B------:R-:W-:-:S13]  /*2b70*/  ELECT P0, URZ, PT ;  /* 0x0000000000ff782f */ /* 0x000fda0003800000 */
[----:B------:R-:W-:Y:S01]  /*2b80*/  @P0 IADD3 R116, P3, PT, R162, 0x80, RZ ;  /* 0x00000080a2740810 */ /* 0x000fe20007f7e0ff */
[----:B------:R-:W-:Y:S01]  /*2b90*/  @P0 VIADD R119, R0, 0x3080 ;  /* 0x0000308000770836 */ /* 0x000fe20000000000 */
[----:B------:R-:W-:Y:S01]  /*2ba0*/  VOTEU.ANY UP0, P0 ;  /* 0x0000000000ff7886 */ /* 0x000fe20000000100 */
[----:B------:R-:W-:Y:S01]  /*2bb0*/  VOTEU.ANY UP1, P0 ;  /* 0x0000000000ff7886 */ /* 0x000fe20000020100 */
[----:B------:R-:W-:Y:S01]  /*2bc0*/  @P0 R2UR UR5, R116 ;  /* 0x00000000740502ca */ /* 0x000fe200000e0000 */
[----:B------:R-:W-:Y:S01]  /*2bd0*/  @P0 IMAD.X R117, RZ, RZ, R163, P3 ;  /* 0x000000ffff750224 */ /* 0x000fe200018e06a3 */
[----:B------:R-:W-:Y:S01]  /*2be0*/  @P0 R2UR UR16, R119 ;  /* 0x00000000771002ca */ /* 0x000fe200000e0000 */
[----:B------:R-:W-:Y:S01]  /*2bf0*/  @UP0 UMOV UR18, 0x40 ;  /* 0x0000004000120882 */ /* 0x000fe20000000000 */
[----:B------:R-:W-:Y:S02]  /*2c00*/  PLOP3.LUT P3, PT, PT, PT, PT, 0x8, 0x80 ;  /* 0x000000000080781c */ /* 0x000fe40003f6e170 */
[----:B------:R-:W-:-:S07]  /*2c10*/  @P0 R2UR UR8, R117 ;  /* 0x00000000750802ca */ /* 0x000fce00000e0000 */
[----:B------:R-:W-:-:S06]  /*2c20*/  IMAD.U32 R116, RZ, RZ, UR5 ;  /* 0x00000005ff747e24 */ /* 0x000fcc000f8e00ff */
[----:B------:R-:W-:Y:S01]  /*2c30*/  IMAD.U32 R117, RZ, RZ, UR8 ;  /* 0x00000008ff757e24 */ /* 0x000fe2000f8e00ff */
[----:B------:R-:W-:-:S04]  /*2c40*/  @P0 R2UR UR8, R116 ;  /* 0x00000000740802ca */ /* 0x000fc800000e0000 */
[----:B------:R-:W-:-:S15]  /*2c50*/  @P0 R2UR UR9, R117 ;  /* 0x00000000750902ca */ /* 0x000fde00000e0000 */
.L_x_41:
[----:B------:R-:W-:-:S13]  /*2c60*/  @P0 ELECT P3, URZ, PT ;  /* 0x0000000000ff082f */ /* 0x000fda0003860000 */
[----:B------:R-:W-:Y:S02]  /*2c70*/  @P3 R2UR.BROADCAST UR19, R118 ;  /* 0x00000000761332ca */ /* 0x000fe400008e0000 */
[----:B------:R-:W-:Y:S02]  /*2c80*/  @P3 R2UR.BROADCAST UR17, R0 ;  /* 0x00000000001132ca */ /* 0x000fe400008e0000 */
[----:B------:R-:W-:Y:S02]  /*2c90*/  @P3 PLOP3.LUT P0, PT, P3, PT, PT, 0x8, 0x80 ;  /* 0x000000000080381c */ /* 0x000fe40001f0e170 */
[----:B------:R-:W-:-:S09]  /*2ca0*/  PLOP3.LUT P3, PT, PT, PT, PT, 0x8, 0x80 ;  /* 0x000000000080781c */ /* 0x000fd20003f6e170 */
[----:B------:R1:W-:Y:S02]  /*2cb0*/  @UP1 UTMALDG.3D [UR16], [UR8], desc[URZ] ;  /* 0x0000ff10080015b4 */ /* 0x0003e40008011000 */
[----:B-1----:R-:W-:Y:S05]  /*2cc0*/  @P0 BRA.U.ANY `(.L_x_41) ;  /* 0xfffffffd00e40947 */ /* 0x002fea000393ffff */
[----:B------:R-:W-:Y:S01]  /*2cd0*/  VIADD R156, R156, 0x1 ;  /* 0x000000019c9c7836 */ /* 0x000fe20000000000 */
[----:B------:R-:W-:-:S07]  /*2ce0*/  LOP3.LUT R157, R157, 0x1, RZ, 0x3c, !PT ;  /* 0x000000019d9d7812 */ /* 0x000fce00078e3cff */
.L_x_37:
[----:B------:R-:W-:Y:S05]  /*2cf0*/  BSYNC B0 ;  /* 0x0000000000007941 */ /* 0x000fea0003800000 */
.L_x_36:
[----:B------:R-:W-:Y:S01]  /*2d00*/  ISETP.GT.U32.AND P3, PT, R3, 0xf, PT ;  /* 0x0000000f0300780c */ /* 0x000fe20003f64070 */
[----:B------:R-:W-:Y:S01]  /*2d10*/  BSSY B0, `(.L_x_42) ;  /* 0x0000097000007945 */ /* 0x000fe20003800000 */
[----:B------:R-:W-:-:S04]  /*2d20*/  ISETP.NE.AND P0, PT, R144, RZ, PT ;  /* 0x000000ff9000720c */ /* 0x000fc80003f05270 */
[----:B------:R-:W-:-:S07]  /*2d30*/  FSEL R2, R2, R155, !P0 ;  /* 0x0000009b02027208 */ /* 0x000fce0004000000 */
[----:B------:R-:W-:Y:S05]  /*2d40*/  @P3 BRA `(.L_x_43) ;  /* 0x00000008004c3947 */ /* 0x000fea0003800000 */
[----:B------:R-:W-:Y:S01]  /*2d50*/  FMUL R101, R101, UR4 ;  /* 0x0000000465657c20 */ /* 0x000fe20008400000 */
        /* <DEDUP_REMOVED lines=10> */
[----:B-1----:R-:W-:Y:S01]  /*2e00*/  FMUL R117, R104, UR4 ;  /* 0x0000000468757c20 */ /* 0x002fe20008400000 */
[----:B------:R-:W-:Y:S01]  /*2e10*/  FMNMX.NAN R40, R105, R41, !PT ;  /* 0x0000002969287209 */ /* 0x000fe20007820000 */
[----:B------:R-:W-:Y:S01]  /*2e20*/  FMUL R137, R124, UR4 ;  /* 0x000000047c897c20 */ /* 0x000fe20008400000 */
[----:B------:R-:W-:Y:S01]  /*2e30*/  FMNMX.NAN R84, R101, R85, !PT ;  /* 0x0000005565547209 */ /* 0x000fe20007820000 */
[----:B------:R-:W-:Y:S01]  /*2e40*/  FMUL R151, R128, UR4 ;  /* 0x0000000480977c20 */ /* 0x000fe20008400000 */
[----:B------:R-:W-:Y:S01]  /*2e50*/  FMUL R161, R4, UR4 ;  /* 0x0000000404a17c20 */ /* 0x000fe20008400000 */
[----:B------:R-:W-:Y:S01]  /*2e60*/  FMUL R165, R96, UR4 ;  /* 0x0000000460a57c20 */ /* 0x000fe20008400000 */
[----:B------:R-:W-:Y:S01]  /*2e70*/  FMNMX3.NAN R40, R97, R5, R40, !PT ;  /* 0x0000000561287276 */ /* 0x000fe20007820028 */
[----:B------:R-:W-:Y:S01]  /*2e80*/  UMOV UR5, 0xf ;  /* 0x0000000f00057882 */ /* 0x000fe20000000000 */
[----:B------:R-:W-:-:S02]  /*2e90*/  FMNMX3.NAN R139, R129, R125, R84, !PT ;  /* 0x0000007d818b7276 */ /* 0x000fc40007820054 */
[----:B------:R-:W-:Y:S02]  /*2ea0*/  FMNMX.NAN R4, R117, R141, !PT ;  /* 0x0000008d75047209 */ /* 0x000fe40007820000 */
[----:B------:R-:W-:Y:S02]  /*2eb0*/  FMNMX.NAN R84, R119, R143, !PT ;  /* 0x0000008f77547209 */ /* 0x000fe40007820000 */
[----:B------:R-:W-:Y:S02]  /*2ec0*/  FMNMX.NAN R40, R40, R139, !PT ;  /* 0x0000008b28287209 */ /* 0x000fe40007820000 */
[----:B------:R-:W-:Y:S02]  /*2ed0*/  FMNMX3.NAN R139, R165, R161, R4, !PT ;  /* 0x000000a1a58b7276 */ /* 0x000fe40007820004 */
[----:B------:R-:W-:-:S04]  /*2ee0*/  FMNMX3.NAN R84, R151, R137, R84, !PT ;  /* 0x0000008997547276 */ /* 0x000fc80007820054 */
[----:B------:R-:W-:Y:S01]  /*2ef0*/  FMNMX3.NAN R149, R84, R139, R40, !PT ;  /* 0x0000008b54957276 */ /* 0x000fe20007820028 */
[----:B------:R-:W-:Y:S06]  /*2f00*/  BRA.DIV UR5, `(.L_x_44) ;  /* 0x00000022056c7947 */ /* 0x000fec000b800000 */
[----:B------:R-:W-:Y:S02]  /*2f10*/  IMAD.MOV.U32 R40, RZ, RZ, 0xf ;  /* 0x0000000fff287424 */ /* 0x000fe400078e00ff */
[----:B------:R-:W-:Y:S02]  /*2f20*/  IMAD.MOV.U32 R84, RZ, RZ, 0xf ;  /* 0x0000000fff547424 */ /* 0x000fe400078e00ff */
[----:B------:R-:W-:Y:S01]  /*2f30*/  IMAD.MOV.U32 R138, RZ, RZ, 0xf ;  /* 0x0000000fff8a7424 */ /* 0x000fe200078e00ff */
[----:B------:R-:W1:Y:S02]  /*2f40*/  SHFL.BFLY PT, R136, R149, 0x2, 0x1f ;  /* 0x0c401f0095887f89 */ /* 0x000e6400000e0000 */
[----:B-1----:R-:W-:-:S05]  /*2f50*/  FMNMX R4, R149, R136, !PT ;  /* 0x0000008895047209 */ /* 0x002fca0007800000 */
[----:B------:R-:W1:Y:S02]  /*2f60*/  SHFL.BFLY PT, R136, R4, 0x1, 0x1f ;  /* 0x0c201f0004887f89 */ /* 0x000e6400000e0000 */
[----:B-1----:R-:W-:-:S04]  /*2f70*/  FMNMX R139, R4, R136, !PT ;  /* 0x00000088048b7209 */ /* 0x002fc80007800000 */
[----:B------:R-:W-:-:S04]  /*2f80*/  FMNMX R118, R2, R139, !PT ;  /* 0x0000008b02767209 */ /* 0x000fc80007800000 */
[----:B------:R-:W-:-:S05]  /*2f90*/  FSEL R116, R139, R118, !P0 ;  /* 0x000000768b747208 */ /* 0x000fca0004000000 */
[--C-:B------:R-:W-:Y:S01]  /*2fa0*/  FADD R151, R151, -R116.reuse ;  /* 0x8000007497977221 */ /* 0x100fe20000000000 */
[--C-:B------:R-:W-:Y:S01]  /*2fb0*/  FADD R129, R129, -R116.reuse ;  /* 0x8000007481817221 */ /* 0x100fe20000000000 */
[--C-:B------:R-:W-:Y:S01]  /*2fc0*/  FADD R165, R165, -R116.reuse ;  /* 0x80000074a5a57221 */ /* 0x100fe20000000000 */
[--C-:B------:R-:W-:Y:S01]  /*2fd0*/  FADD R97, R97, -R116.reuse ;  /* 0x8000007461617221 */ /* 0x100fe20000000000 */
[----:B------:R-:W-:Y:S01]  /*2fe0*/  FMUL R151, R151, 1.4426950216293334961 ;  /* 0x3fb8aa3b97977820 */ /* 0x000fe20000400000 */
[----:B------:R-:W-:Y:S01]  /*2ff0*/  FMUL R129, R129, 1.4426950216293334961 ;  /* 0x3fb8aa3b81817820 */ /* 0x000fe20000400000 */
[----:B------:R-:W-:Y:S01]  /*3000*/  FMUL R165, R165, 1.4426950216293334961 ;  /* 0x3fb8aa3ba5a57820 */ /* 0x000fe20000400000 */
[----:B------:R-:W-:Y:S01]  /*3010*/  FMUL R97, R97, 1.4426950216293334961 ;  /* 0x3fb8aa3b61617820 */ /* 0x000fe20000400000 */
[----:B------:R-:W1:Y:S01]  /*3020*/  MUFU.EX2 R128, R151 ;  /* 0x0000009700807308 */ /* 0x000e620000000800 */
[--C-:B------:R-:W-:Y:S01]  /*3030*/  FADD R143, R143, -R116.reuse ;  /* 0x800000748f8f7221 */ /* 0x100fe20000000000 */
[--C-:B------:R-:W-:Y:S01]  /*3040*/  FADD R85, R85, -R116.reuse ;  /* 0x8000007455557221 */ /* 0x100fe20000000000 */
[--C-:B------:R-:W-:Y:S01]  /*3050*/  FADD R141, R141, -R116.reuse ;  /* 0x800000748d8d7221 */ /* 0x100fe20000000000 */
[--C-:B------:R-:W-:Y:S01]  /*3060*/  FADD R41, R41, -R116.reuse ;  /* 0x8000007429297221 */ /* 0x100fe20000000000 */
[----:B------:R-:W-:Y:S01]  /*3070*/  FMUL R143, R143, 1.4426950216293334961 ;  /* 0x3fb8aa3b8f8f7820 */ /* 0x000fe20000400000 */
[----:B------:R-:W-:Y:S01]  /*3080*/  FMUL R85, R85, 1.4426950216293334961 ;  /* 0x3fb8aa3b55557820 */ /* 0x000fe20000400000 */
[----:B------:R-:W-:Y:S01]  /*3090*/  FMUL R141, R141, 1.4426950216293334961 ;  /* 0x3fb8aa3b8d8d7820 */ /* 0x000fe20000400000 */
[----:B------:R-:W2:Y:S01]  /*30a0*/  MUFU.EX2 R129, R129 ;  /* 0x0000008100817308 */ /* 0x000ea20000000800 */
[--C-:B------:R-:W-:Y:S01]  /*30b0*/  FADD R137, R137, -R116.reuse ;  /* 0x8000007489897221 */ /* 0x100fe20000000000 */
[----:B------:R-:W-:Y:S01]  /*30c0*/  FMUL R41, R41, 1.4426950216293334961 ;  /* 0x3fb8aa3b29297820 */ /* 0x000fe20000400000 */
[--C-:B------:R-:W-:Y:S01]  /*30d0*/  FADD R125, R125, -R116.reuse ;  /* 0x800000747d7d7221 */ /* 0x100fe20000000000 */
[--C-:B------:R-:W-:Y:S01]  /*30e0*/  FADD R161, R161, -R116.reuse ;  /* 0x80000074a1a17221 */ /* 0x100fe20000000000 */
[----:B------:R-:W-:Y:S01]  /*30f0*/  FMUL R137, R137, 1.4426950216293334961 ;  /* 0x3fb8aa3b89897820 */ /* 0x000fe20000400000 */
[----:B------:R-:W-:Y:S01]  /*3100*/  FADD R5, R5, -R116 ;  /* 0x8000007405057221 */ /* 0x000fe20000000000 */
[----:B------:R-:W-:Y:S01]  /*3110*/  FMUL R125, R125, 1.4426950216293334961 ;  /* 0x3fb8aa3b7d7d7820 */ /* 0x000fe20000400000 */
[----:B------:R-:W3:Y:S01]  /*3120*/  MUFU.EX2 R96, R165 ;  /* 0x000000a500607308 */ /* 0x000ee20000000800 */
[----:B-1----:R-:W-:Y:S01]  /*3130*/  FADD R100, RZ, R128 ;  /* 0x00000080ff647221 */ /* 0x002fe20000000000 */
[----:B------:R-:W-:Y:S01]  /*3140*/  FMUL R161, R161, 1.4426950216293334961 ;  /* 0x3fb8aa3ba1a17820 */ /* 0x000fe20000400000 */
[----:B------:R-:W-:Y:S01]  /*3150*/  FMUL R5, R5, 1.4426950216293334961 ;  /* 0x3fb8aa3b05057820 */ /* 0x000fe20000400000 */
[--C-:B------:R-:W-:Y:S01]  /*3160*/  FADD R119, R119, -R116.reuse ;  /* 0x8000007477777221 */ /* 0x100fe20000000000 */
[--C-:B------:R-:W-:Y:S01]  /*3170*/  FADD R101, R101, -R116.reuse ;  /* 0x8000007465657221 */ /* 0x100fe20000000000 */
[--C-:B------:R-:W-:Y:S01]  /*3180*/  FADD R117, R117, -R116.reuse ;  /* 0x8000007475757221 */ /* 0x100fe20000000000 */
[----:B------:R-:W-:Y:S01]  /*3190*/  FADD R105, R105, -R116 ;  /* 0x8000007469697221 */ /* 0x000fe20000000000 */
[----:B------:R-:W1:Y:S01]  /*31a0*/  MUFU.EX2 R97, R97 ;  /* 0x0000006100617308 */ /* 0x000e620000000800 */
[----:B--2---:R-:W-:Y:S01]  /*31b0*/  FADD R139, R129, R100 ;  /* 0x00000064818b7221 */ /* 0x004fe20000000000 */
[----:B------:R-:W-:Y:S01]  /*31c0*/  FMUL R119, R119, 1.4426950216293334961 ;  /* 0x3fb8aa3b77777820 */ /* 0x000fe20000400000 */
[----:B------:R-:W-:Y:S01]  /*31d0*/  FMUL R101, R101, 1.4426950216293334961 ;  /* 0x3fb8aa3b65657820 */ /* 0x000fe20000400000 */
[----:B------:R-:W-:Y:S01]  /*31e0*/  FMUL R117, R117, 1.4426950216293334961 ;  /* 0x3fb8aa3b75757820 */ /* 0x000fe20000400000 */
[----:B------:R-:W-:-:S03]  /*31f0*/  FMUL R105, R105, 1.4426950216293334961 ;  /* 0x3fb8aa3b69697820 */ /* 0x000fc60000400000 */
[----:B------:R-:W2:Y:S01]  /*3200*/  MUFU.EX2 R84, R143 ;  /* 0x0000008f00547308 */ /* 0x000ea20000000800 */
[----:B---3--:R-:W-:-:S07]  /*3210*/  FADD R100, R96, R139 ;  /* 0x0000008b60647221 */ /* 0x008fce0000000000 */
[----:B------:R-:W3:Y:S08]  /*3220*/  MUFU.EX2 R85, R85 ;  /* 0x0000005500557308 */ /* 0x000ef00000000800 */
[----:B------:R-:W4:Y:S08]  /*3230*/  MUFU.EX2 R40, R141 ;  /* 0x0000008d00287308 */ /* 0x000f300000000800 */
[----:B------:R-:W5:Y:S08]  /*3240*/  MUFU.EX2 R41, R41 ;  /* 0x0000002900297308 */ /* 0x000f700000000800 */
[----:B------:R1:W3:Y:S08]  /*3250*/  MUFU.EX2 R124, R137 ;  /* 0x00000089007c7308 */ /* 0x0002f00000000800 */
[----:B------:R-:W5:Y:S01]  /*3260*/  MUFU.EX2 R125, R125 ;  /* 0x0000007d007d7308 */ /* 0x000f620000000800 */
[----:B-1----:R-:W-:-:S04]  /*3270*/  FADD R137, R97, R100 ;  /* 0x0000006461897221 */ /* 0x002fc80000000000 */
[----:B--2---:R-:W-:-:S03]  /*3280*/  FADD R104, R84, R137 ;  /* 0x0000008954687221 */ /* 0x004fc60000000000 */
[----:B------:R-:W1:Y:S01]  /*3290*/  MUFU.EX2 R4, R161 ;  /* 0x000000a100047308 */ /* 0x000e620000000800 */
[----:B---3--:R-:W-:-:S04]  /*32a0*/  FADD R137, R85, R104 ;  /* 0x0000006855897221 */ /* 0x008fc80000000000 */
[----:B----4-:R-:W-:-:S03]  /*32b0*/  FADD R104, R40, R137 ;  /* 0x0000008928687221 */ /* 0x010fc60000000000 */
[----:B------:R-:W2:Y:S01]  /*32c0*/  MUFU.EX2 R5, R5 ;  /* 0x0000000500057308 */ /* 0x000ea20000000800 */
[----:B-----5:R-:W-:-:S04]  /*32d0*/  FADD R137, R41, R104 ;  /* 0x0000006829897221 */ /* 0x020fc80000000000 */
[----:B------:R-:W-:-:S03]  /*32e0*/  FADD R136, R124, R137 ;  /* 0x000000897c887221 */ /* 0x000fc60000000000 */
[----:B------:R3:W4:Y:S08]  /*32f0*/  MUFU.EX2 R100, R119 ;  /* 0x0000007700647308 */ /* 0x0007300000000800 */
[----:B------:R-:W5:Y:S01]  /*3300*/  MUFU.EX2 R101, R101 ;  /* 0x0000006500657308 */ /* 0x000f620000000800 */
[----:B---3--:R-:W-:-:S04]  /*3310*/  FADD R119, R125, R136 ;  /* 0x000000887d777221 */ /* 0x008fc80000000000 */
[----:B-1----:R-:W-:-:S03]  /*3320*/  FADD R136, R4, R119 ;  /* 0x0000007704887221 */ /* 0x002fc60000000000 */
[----:B------:R-:W1:Y:S01]  /*3330*/  MUFU.EX2 R104, R117 ;  /* 0x0000007500687308 */ /* 0x000e620000000800 */
[----:B--2---:R-:W-:-:S04]  /*3340*/  FADD R119, R5, R136 ;  /* 0x0000008805777221 */ /* 0x004fc80000000000 */
[----:B----4-:R-:W-:-:S03]  /*3350*/  FADD R136, R100, R119 ;  /* 0x0000007764887221 */ /* 0x010fc60000000000 */
[----:B------:R-:W2:Y:S01]  /*3360*/  MUFU.EX2 R105, R105 ;  /* 0x0000006900697308 */ /* 0x000ea20000000800 */
[----:B-----5:R-:W-:-:S04]  /*3370*/  FADD R119, R101, R136 ;  /* 0x0000008865777221 */ /* 0x020fc80000000000 */
[----:B-1----:R-:W-:-:S04]  /*3380*/  FADD R136, R104, R119 ;  /* 0x0000007768887221 */ /* 0x002fc80000000000 */
[----:B--2---:R-:W-:-:S05]  /*3390*/  FADD R149, R105, R136 ;  /* 0x0000008869957221 */ /* 0x004fca0000000000 */
[----:B------:R-:W1:Y:S02]  /*33a0*/  SHFL.BFLY PT, R136, R149, 0x2, 0x1f ;  /* 0x0c401f0095887f89 */ /* 0x000e6400000e0000 */
[----:B-1----:R-:W-:Y:S01]  /*33b0*/  FADD R117, R149, R136 ;  /* 0x0000008895757221 */ /* 0x002fe20000000000 */
[----:B------:R-:W-:-:S06]  /*33c0*/  IMAD.MOV.U32 R136, RZ, RZ, 0xf ;  /* 0x0000000fff887424 */ /* 0x000fcc00078e00ff */
[----:B------:R1:W2:Y:S02]  /*33d0*/  SHFL.BFLY PT, R136, R117, 0x1, 0x1f ;  /* 0x0c201f0075887f89 */ /* 0x0002a400000e0000 */
.L_x_76:
[----:B------:R-:W-:Y:S01]  /*33e0*/  BSSY.RECONVERGENT B1, `(.L_x_45) ;  /* 0x0000027000017945 */ /* 0x000fe20003800200 */
[----:B-12---:R-:W-:-:S03]  /*33f0*/  FADD R117, R117, R136 ;  /* 0x0000008875757221 */ /* 0x006fc60000000000 */
[----:B------:R-:W-:Y:S05]  /*3400*/  @!P0 BRA `(.L_x_46) ;  /* 0x0000000000908947 */ /* 0x000fea0003800000 */
[----:B------:R-:W-:-:S04]  /*3410*/  FADD R118, R155, -R118 ;  /* 0x800000769b767221 */ /* 0x000fc80000000000 */
[----:B------:R-:W-:-:S06]  /*3420*/  FMUL R118, R118, 1.4426950216293334961 ;  /* 0x3fb8aa3b76767820 */ /* 0x000fcc0000400000 */
[----:B------:R-:W1:Y:S02]  /*3430*/  MUFU.EX2 R118, R118 ;  /* 0x0000007600767308 */ /* 0x000e640000000800 */
[-C--:B-1----:R-:W-:Y:S01]  /*3440*/  FFMA R117, R154, R118.reuse, R117 ;  /* 0x000000769a757223 */ /* 0x082fe20000000075 */
[-C--:B------:R-:W-:Y:S01]  /*3450*/  FMUL R121, R121, R118.reuse ;  /* 0x0000007679797220 */ /* 0x080fe20000400000 */
        /* <DEDUP_REMOVED lines=30> */
[----:B------:R-:W-:-:S07]  /*3640*/  FMUL R133, R133, R118 ;  /* 0x0000007685857220 */ /* 0x000fce0000400000 */
.L_x_46:
[----:B------:R-:W-:Y:S05]  /*3650*/  BSYNC.RECONVERGENT B1 ;  /* 0x0000000000017941 */ /* 0x000fea0003800200 */
.L_x_45:
[----:B------:R-:W-:Y:S02]  /*3660*/  IMAD.MOV.U32 R155, RZ, RZ, R116 ;  /* 0x000000ffff9b7224 */ /* 0x000fe400078e0074 */
[----:B------:R-:W-:-:S07]  /*3670*/  IMAD.MOV.U32 R154, RZ, RZ, R117 ;  /* 0x000000ffff9a7224 */ /* 0x000fce00078e0075 */
.L_x_43:
[----:B------:R-:W-:Y:S05]  /*3680*/  BSYNC B0 ;  /* 0x0000000000007941 */ /* 0x000fea0003800000 */
.L_x_42:
[----:B-1----:R-:W-:-:S04]  /*3690*/  IMAD.U32 R117, R147, -0x80000000, RZ ;  /* 0x8000000093757824 */ /* 0x002fc800078e00ff */
[----:B------:R-:W1:Y:S02]  /*36a0*/  SYNCS.PHASECHK.TRANS64.TRYWAIT P0, [R0+URZ+0x10], R117 ;  /* 0x00001075000075a7 */ /* 0x000e6400080011ff */
[----:B-1----:R-:W-:Y:S05]  /*36b0*/  @P0 BRA `(.L_x_47) ;  /* 0x0000000000080947 */ /* 0x002fea0003800000 */
[----:B------:R-:W1:Y:S02]  /*36c0*/  SYNCS.PHASECHK.TRANS64.TRYWAIT P0, [R0+URZ+0x10], R117 ;  /* 0x00001075000075a7 */ /* 0x000e6400080011ff */
[----:B-1----:R-:W-:Y:S05]  /*36d0*/  @!P0 BRA `(.L_x_48) ;  /* 0x0000001c00f48947 */ /* 0x002fea0003800000 */
.L_x_47:
[----:B------:R-:W-:Y:S01]  /*36e0*/  IMAD R116, R3, 0x80, R3 ;  /* 0x0000008003747824 */ /* 0x000fe200078e0203 */
[----:B------:R-:W-:Y:S01]  /*36f0*/  F2FP.BF16.F32.PACK_AB R128, R129, R128 ;  /* 0x000000808180723e */ /* 0x000fe200000010ff */
[----:B------:R-:W-:Y:S05]  /*3700*/  WARPSYNC.ALL ;  /* 0x0000000000007948 */ /* 0x000fea0003800000 */
[----:B------:R-:W-:Y:S01]  /*3710*/  NOP ;  /* 0x0000000000007918 */ /* 0x000fe20000000000 */
[----:B-1----:R-:W-:Y:S01]  /*3720*/  LOP3.LUT R117, R116, 0x790, RZ, 0xc0, !PT ;  /* 0x0000079074757812 */ /* 0x002fe200078ec0ff */
[----:B------:R-:W-:Y:S01]  /*3730*/  VIADD R153, R153, 0x1 ;  /* 0x0000000199997836 */ /* 0x000fe20000000000 */
[----:B------:R-:W-:-:S02]  /*3740*/  F2FP.BF16.F32.PACK_AB R129, R131, R130 ;  /* 0x000000828381723e */ /* 0x000fc400000010ff */
[----:B------:R-:W-:Y:S01]  /*3750*/  F2FP.BF16.F32.PACK_AB R130, R97, R96 ;  /* 0x000000606182723e */ /* 0x000fe200000010ff */
[----:B------:R-:W-:Y:S01]  /*3760*/  IMAD.IADD R140, R0, 0x1, R117 ;  /* 0x00000001008c7824 */ /* 0x000fe200078e0275 */
[----:B------:R-:W-:Y:S02]  /*3770*/  F2FP.BF16.F32.PACK_AB R131, R99, R98 ;  /* 0x000000626383723e */ /* 0x000fe400000010ff */
[----:B------:R-:W-:Y:S01]  /*3780*/  F2FP.BF16.F32.PACK_AB R84, R85, R84 ;  /* 0x000000545554723e */ /* 0x000fe200000010ff */
[C---:B------:R-:W-:Y:S01]  /*3790*/  VIADD R150, R140.reuse, 0x5080 ;  /* 0x000050808c967836 */ /* 0x040fe20000000000 */
[----:B------:R-:W-:Y:S01]  /*37a0*/  F2FP.BF16.F32.PACK_AB R85, R87, R86 ;  /* 0x000000565755723e */ /* 0x000fe200000010ff */
[C---:B------:R-:W-:Y:S01]  /*37b0*/  VIADD R148, R140.reuse, 0x50a0 ;  /* 0x000050a08c947836 */ /* 0x040fe20000000000 */
[----:B------:R-:W-:Y:S01]  /*37c0*/  F2FP.BF16.F32.PACK_AB R86, R41, R40 ;  /* 0x000000282956723e */ /* 0x000fe200000010ff */
[C---:B------:R-:W-:Y:S01]  /*37d0*/  VIADD R151, R140.reuse, 0x50c0 ;  /* 0x000050c08c977836 */ /* 0x040fe20000000000 */
[----:B------:R-:W-:Y:S01]  /*37e0*/  SHF.R.U32.HI R117, RZ, 0x3, R150 ;  /* 0x00000003ff757819 */ /* 0x000fe20000011696 */
[----:B------:R-:W-:Y:S01]  /*37f0*/  VIADD R140, R140, 0x50e0 ;  /* 0x000050e08c8c7836 */ /* 0x000fe20000000000 */
[----:B------:R-:W-:-:S02]  /*3800*/  SHF.R.U32.HI R137, RZ, 0x3, R148 ;  /* 0x00000003ff897819 */ /* 0x000fc40000011694 */
[----:B------:R-:W-:Y:S02]  /*3810*/  SHF.R.U32.HI R96, RZ, 0x3, R151 ;  /* 0x00000003ff607819 */ /* 0x000fe40000011697 */
[----:B------:R-:W-:Y:S02]  /*3820*/  SHF.R.U32.HI R149, RZ, 0x3, R140 ;  /* 0x00000003ff957819 */ /* 0x000fe4000001168c */
[----:B------:R-:W-:Y:S02]  /*3830*/  LOP3.LUT R150, R150, 0x70, R117, 0x78, !PT ;  /* 0x0000007096967812 */ /* 0x000fe400078e7875 */
[----:B------:R-:W-:Y:S02]  /*3840*/  LOP3.LUT R148, R148, 0x70, R137, 0x78, !PT ;  /* 0x0000007094947812 */ /* 0x000fe400078e7889 */
[----:B------:R-:W-:Y:S01]  /*3850*/  LOP3.LUT R151, R151, 0x70, R96, 0x78, !PT ;  /* 0x0000007097977812 */ /* 0x000fe200078e7860 */
[----:B------:R-:W1:Y:S01]  /*3860*/  LDSM.16.MT88.4 R116, [R150] ;  /* 0x000000009674783b */ /* 0x000e620000004200 */
[----:B------:R-:W-:-:S02]  /*3870*/  LOP3.LUT R149, R140, 0x70, R149, 0x78, !PT ;  /* 0x000000708c957812 */ /* 0x000fc400078e7895 */
[----:B------:R-:W-:Y:S01]  /*3880*/  F2FP.BF16.F32.PACK_AB R87, R43, R42 ;  /* 0x0000002a2b57723e */ /* 0x000fe200000010ff */
[----:B------:R-:W2:Y:S01]  /*3890*/  LDSM.16.MT88.4 R136, [R148] ;  /* 0x000000009488783b */ /* 0x000ea20000004200 */
[----:B------:R-:W-:Y:S02]  /*38a0*/  F2FP.BF16.F32.PACK_AB R124, R125, R124 ;  /* 0x0000007c7d7c723e */ /* 0x000fe400000010ff */
[----:B------:R-:W-:Y:S01]  /*38b0*/  F2FP.BF16.F32.PACK_AB R125, R127, R126 ;  /* 0x0000007e7f7d723e */ /* 0x000fe200000010ff */
[----:B------:R-:W3:Y:S01]  /*38c0*/  LDSM.16.MT88.4 R140, [R151] ;  /* 0x00000000978c783b */ /* 0x000ee20000004200 */
[----:B------:R-:W-:Y:S02]  /*38d0*/  F2FP.BF16.F32.PACK_AB R126, R5, R4 ;  /* 0x00000004057e723e */ /* 0x000fe400000010ff */
[----:B------:R-:W-:Y:S01]  /*38e0*/  F2FP.BF16.F32.PACK_AB R127, R7, R6 ;  /* 0x00000006077f723e */ /* 0x000fe200000010ff */
[----:B------:R-:W4:Y:S01]  /*38f0*/  LDSM.16.MT88.4 R96, [R149] ;  /* 0x000000009560783b */ /* 0x000f220000004200 */
[----:B------:R-:W-:-:S02]  /*3900*/  F2FP.BF16.F32.PACK_AB R100, R101, R100 ;  /* 0x000000646564723e */ /* 0x000fc400000010ff */
[----:B------:R-:W-:Y:S01]  /*3910*/  F2FP.BF16.F32.PACK_AB R101, R103, R102 ;  /* 0x000000666765723e */ /* 0x000fe200000010ff */
[----:B------:R-:W-:Y:S01]  /*3920*/  LDSM.16.MT88.4 R4, [R150+0x3000] ;  /* 0x003000009604783b */ /* 0x000fe20000004200 */
[----:B------:R-:W-:Y:S02]  /*3930*/  F2FP.BF16.F32.PACK_AB R102, R105, R104 ;  /* 0x000000686966723e */ /* 0x000fe400000010ff */
[----:B------:R-:W-:Y:S02]  /*3940*/  F2FP.BF16.F32.PACK_AB R103, R107, R106 ;  /* 0x0000006a6b67723e */ /* 0x000fe400000010ff */
[----:B------:R-:W-:Y:S01]  /*3950*/  LDSM.16.MT88.4 R104, [R148+0x3800] ;  /* 0x003800009468783b */ /* 0x000fe20000004200 */
[----:B------:R-:W-:Y:S02]  /*3960*/  PLOP3.LUT P0, PT, PT, PT, PT, 0x80, 0x8 ;  /* 0x000000000008781c */ /* 0x000fe40003f0f070 */
[----:B------:R-:W-:Y:S01]  /*3970*/  LOP3.LUT R147, R147, 0x1, RZ, 0x3c, !PT ;  /* 0x0000000193937812 */ /* 0x000fe200078e3cff */
[C---:B-1----:R-:W-:Y:S08]  /*3980*/  HMMA.16816.F32.BF16 R120, R128.reuse, R116, R120 ;  /* 0x000000748078723c */ /* 0x042ff00000041878 */
[C---:B------:R-:W-:Y:S01]  /*3990*/  HMMA.16816.F32.BF16 R112, R128.reuse, R118, R112 ;  /* 0x000000768070723c */ /* 0x040fe20000041870 */
[----:B------:R-:W1:Y:S07]  /*39a0*/  LDSM.16.MT88.4 R116, [R150+0x2000] ;  /* 0x002000009674783b */ /* 0x000e6e0000004200 */
[C---:B--2---:R-:W-:Y:S08]  /*39b0*/  HMMA.16816.F32.BF16 R88, R128.reuse, R136, R88 ;  /* 0x000000888058723c */ /* 0x044ff00000041858 */
[C---:B------:R-:W-:Y:S01]  /*39c0*/  HMMA.16816.F32.BF16 R44, R128.reuse, R138, R44 ;  /* 0x0000008a802c723c */ /* 0x040fe2000004182c */
[----:B------:R-:W2:Y:S07]  /*39d0*/  LDSM.16.MT88.4 R136, [R151+0x2000] ;  /* 0x002000009788783b */ /* 0x000eae0000004200 */
[C---:B---3--:R-:W-:Y:S08]  /*39e0*/  HMMA.16816.F32.BF16 R48, R128.reuse, R140, R48 ;  /* 0x0000008c8030723c */ /* 0x048ff00000041830 */
[C---:B------:R-:W-:Y:S01]  /*39f0*/  HMMA.16816.F32.BF16 R52, R128.reuse, R142, R52 ;  /* 0x0000008e8034723c */ /* 0x040fe20000041834 */
[----:B------:R-:W3:Y:S07]  /*3a00*/  LDSM.16.MT88.4 R140, [R148+0x2000] ;  /* 0x00200000948c783b */ /* 0x000eee0000004200 */
[C---:B----4-:R-:W-:Y:S08]  /*3a10*/  HMMA.16816.F32.BF16 R56, R128.reuse, R96, R56 ;  /* 0x000000608038723c */ /* 0x050ff00000041838 */
[C---:B------:R-:W-:Y:S01]  /*3a20*/  HMMA.16816.F32.BF16 R60, R128.reuse, R98, R60 ;  /* 0x00000062803c723c */ /* 0x040fe2000004183c */
[----:B------:R-:W4:Y:S07]  /*3a30*/  LDSM.16.MT88.4 R96, [R149+0x2000] ;  /* 0x002000009560783b */ /* 0x000f2e0000004200 */
[C---:B-1----:R-:W-:Y:S08]  /*3a40*/  HMMA.16816.F32.BF16 R108, R128.reuse, R116, R108 ;  /* 0x00000074806c723c */ /* 0x042ff0000004186c */
[C---:B------:R-:W-:Y:S01]  /*3a50*/  HMMA.16816.F32.BF16 R64, R128.reuse, R118, R64 ;  /* 0x000000768040723c */ /* 0x040fe20000041840 */
[----:B------:R-:W1:Y:S07]  /*3a60*/  LDSM.16.MT88.4 R116, [R149+0x800] ;  /* 0x000800009574783b */ /* 0x000e6e0000004200 */
[C---:B--2---:R-:W-:Y:S08]  /*3a70*/  HMMA.16816.F32.BF16 R76, R128.reuse, R136, R76 ;  /* 0x00000088804c723c */ /* 0x044ff0000004184c */
[C---:B---3--:R-:W-:Y:S08]  /*3a80*/  HMMA.16816.F32.BF16 R68, R128.reuse, R140, R68 ;  /* 0x0000008c8044723c */ /* 0x048ff00000041844 */
[C---:B------:R-:W-:Y:S08]  /*3a90*/  HMMA.16816.F32.BF16 R72, R128.reuse, R142, R72 ;  /* 0x0000008e8048723c */ /* 0x040ff00000041848 */
[C---:B------:R-:W-:Y:S01]  /*3aa0*/  HMMA.16816.F32.BF16 R80, R128.reuse, R138, R80 ;  /* 0x0000008a8050723c */ /* 0x040fe20000041850 */
[----:B------:R-:W2:Y:S07]  /*3ab0*/  LDSM.16.MT88.4 R136, [R150+0x800] ;  /* 0x000800009688783b */ /* 0x000eae0000004200 */
[C---:B----4-:R-:W-:Y:S08]  /*3ac0*/  HMMA.16816.F32.BF16 R92, R128.reuse, R96, R92 ;  /* 0x00000060805c723c */ /* 0x050ff0000004185c */
[----:B------:R-:W-:Y:S01]  /*3ad0*/  HMMA.16816.F32.BF16 R128, R128, R98, R132 ;  /* 0x000000628080723c */ /* 0x000fe20000041884 */
[----:B------:R-:W3:Y:S04]  /*3ae0*/  LDSM.16.MT88.4 R96, [R148+0x800] ;  /* 0x000800009460783b */ /* 0x000ee80000004200 */
[----:B------:R-:W4:Y:S03]  /*3af0*/  LDSM.16.MT88.4 R132, [R151+0x800] ;  /* 0x000800009784783b */ /* 0x000f260000004200 */
[C---:B-1----:R-:W-:Y:S08]  /*3b00*/  HMMA.16816.F32.BF16 R56, R84.reuse, R116, R56 ;  /* 0x000000745438723c */ /* 0x042ff00000041838 */
[C---:B------:R-:W-:Y:S01]  /*3b10*/  HMMA.16816.F32.BF16 R60, R84.reuse, R118, R60 ;  /* 0x00000076543c723c */ /* 0x040fe2000004183c */
[----:B------:R-:W1:Y:S07]  /*3b20*/  LDSM.16.MT88.4 R116, [R149+0x2800] ;  /* 0x002800009574783b */ /* 0x000e6e0000004200 */
[C---:B--2---:R-:W-:Y:S08]  /*3b30*/  HMMA.16816.F32.BF16 R120, R84.reuse, R136, R120 ;  /* 0x000000885478723c */ /* 0x044ff00000041878 */
[C---:B------:R-:W-:Y:S08]  /*3b40*/  HMMA.16816.F32.BF16 R112, R84.reuse, R138, R112 ;  /* 0x0000008a5470723c */ /* 0x040ff00000041870 */
[C---:B---3--:R-:W-:Y:S01]  /*3b50*/  HMMA.16816.F32.BF16 R40, R84.reuse, R96, R88 ;  /* 0x000000605428723c */ /* 0x048fe20000041858 */
[----:B------:R-:W2:Y:S07]  /*3b60*/  LDSM.16.MT88.4 R88, [R150+0x2800] ;  /* 0x002800009658783b */ /* 0x000eae0000004200 */
[C---:B----4-:R-:W-:Y:S08]  /*3b70*/  HMMA.16816.F32.BF16 R48, R84.reuse, R132, R48 ;  /* 0x000000845430723c */ /* 0x050ff00000041830 */
[C---:B------:R-:W-:Y:S01]  /*3b80*/  HMMA.16816.F32.BF16 R52, R84.reuse, R134, R52 ;  /* 0x000000865434723c */ /* 0x040fe20000041834 */
[----:B------:R-:W3:Y:S07]  /*3b90*/  LDSM.16.MT88.4 R132, [R148+0x2800] ;  /* 0x002800009484783b */ /* 0x000eee0000004200 */
[C---:B------:R-:W-:Y:S01]  /*3ba0*/  HMMA.16816.F32.BF16 R44, R84.reuse, R98, R44 ;  /* 0x00000062542c723c */ /* 0x040fe2000004182c */
[----:B------:R-:W4:Y:S07]  /*3bb0*/  LDSM.16.MT88.4 R96, [R151+0x2800] ;  /* 0x002800009760783b */ /* 0x000f2e0000004200 */
        /* <DEDUP_REMOVED lines=10> */
[----:B------:R-:W-:Y:S01]  /*3c60*/  HMMA.16816.F32.BF16 R80, R84, R98, R80 ;  /* 0x000000625450723c */ /* 0x000fe20000041850 */
[----:B------:R-:W-:Y:S04]  /*3c70*/  LDSM.16.MT88.4 R96, [R151+0x1000] ;  /* 0x001000009760783b */ /* 0x000fe80000004200 */
[----:B------:R-:W-:Y:S03]  /*3c80*/  LDSM.16.MT88.4 R84, [R151+0x3000] ;  /* 0x003000009754783b */ /* 0x000fe60000004200 */
[C---:B-1----:R-:W-:Y:S08]  /*3c90*/  HMMA.16816.F32.BF16 R56, R124.reuse, R116, R56 ;  /* 0x000000747c38723c */ /* 0x042ff00000041838 */
[C---:B--2---:R-:W-:Y:S08]  /*3ca0*/  HMMA.16816.F32.BF16 R120, R124.reuse, R88, R120 ;  /* 0x000000587c78723c */ /* 0x044ff00000041878 */
[C---:B------:R-:W-:Y:S01]  /*3cb0*/  HMMA.16816.F32.BF16 R112, R124.reuse, R90, R112 ;  /* 0x0000005a7c70723c */ /* 0x040fe20000041870 */
[----:B------:R-:W1:Y:S07]  /*3cc0*/  LDSM.16.MT88.4 R88, [R148+0x3000] ;  /* 0x003000009458783b */ /* 0x000e6e0000004200 */
[C---:B---3--:R-:W-:Y:S08]  /*3cd0*/  HMMA.16816.F32.BF16 R40, R124.reuse, R132, R40 ;  /* 0x000000847c28723c */ /* 0x048ff00000041828 */
[C---:B------:R-:W-:Y:S01]  /*3ce0*/  HMMA.16816.F32.BF16 R44, R124.reuse, R134, R44 ;  /* 0x000000867c2c723c */ /* 0x040fe2000004182c */
[----:B------:R-:W2:Y:S07]  /*3cf0*/  LDSM.16.MT88.4 R132, [R149+0x3000] ;  /* 0x003000009584783b */ /* 0x000eae0000004200 */
[C---:B------:R-:W-:Y:S01]  /*3d00*/  HMMA.16816.F32.BF16 R60, R124.reuse, R118, R60 ;  /* 0x000000767c3c723c */ /* 0x040fe2000004183c */
[----:B------:R-:W3:Y:S07]  /*3d10*/  LDSM.16.MT88.4 R116, [R150+0x1800] ;  /* 0x001800009674783b */ /* 0x000eee0000004200 */
[C---:B------:R-:W-:Y:S08]  /*3d20*/  HMMA.16816.F32.BF16 R108, R124.reuse, R4, R108 ;  /* 0x000000047c6c723c */ /* 0x040ff0000004186c */
        /* <DEDUP_REMOVED lines=8> */
[C---:B------:R-:W-:Y:S08]  /*3db0*/  HMMA.16816.F32.BF16 R48, R124.reuse, R96, R48 ;  /* 0x000000607c30723c */ /* 0x040ff00000041830 */
[C---:B------:R-:W-:Y:S01]  /*3dc0*/  HMMA.16816.F32.BF16 R52, R124.reuse, R98, R52 ;  /* 0x000000627c34723c */ /* 0x040fe20000041834 */
[----:B------:R-:W-:Y:S07]  /*3dd0*/  LDSM.16.MT88.4 R96, [R148+0x1800] ;  /* 0x001800009460783b */ /* 0x000fee0000004200 */
[C---:B------:R-:W-:Y:S08]  /*3de0*/  HMMA.16816.F32.BF16 R76, R124.reuse, R84, R76 ;  /* 0x000000547c4c723c */ /* 0x040ff0000004184c */
[----:B------:R-:W-:Y:S01]  /*3df0*/  HMMA.16816.F32.BF16 R80, R124, R86, R80 ;  /* 0x000000567c50723c */ /* 0x000fe20000041850 */
[----:B------:R-:W5:Y:S04]  /*3e00*/  LDSM.16.MT88.4 R84, [R151+0x1800] ;  /* 0x001800009754783b */ /* 0x000f680000004200 */
[----:B------:R-:W2:Y:S03]  /*3e10*/  LDSM.16.MT88.4 R124, [R149+0x1800] ;  /* 0x00180000957c783b */ /* 0x000ea60000004200 */
[----:B---3--:R-:W-:Y:S01]  /*3e20*/  HMMA.16816.F32.BF16 R120, R100, R116, R120 ;  /* 0x000000746478723c */ /* 0x008fe20000041878 */
[----:B------:R-:W-:-:S05]  /*3e30*/  VIADD R117, R158, 0xffffffff ;  /* 0xffffffff9e757836 */ /* 0x000fca0000000000 */
[C---:B------:R-:W-:Y:S01]  /*3e40*/  ISETP.GE.AND P3, PT, R144.reuse, R117, PT ;  /* 0x000000759000720c */ /* 0x040fe20003f66270 */
[----:B------:R-:W-:Y:S01]  /*3e50*/  VIADD R144, R144, 0x1 ;  /* 0x0000000190907836 */ /* 0x000fe20000000000 */
[C---:B----4-:R-:W-:Y:S08]  /*3e60*/  HMMA.16816.F32.BF16 R108, R100.reuse, R4, R108 ;  /* 0x00000004646c723c */ /* 0x050ff0000004186c */
[----:B------:R-:W-:Y:S01]  /*3e70*/  HMMA.16816.F32.BF16 R64, R100, R6, R64 ;  /* 0x000000066440723c */ /* 0x000fe20000041840 */
[----:B------:R-:W-:-:S02]  /*3e80*/  @!P1 IMAD.MOV.U32 R7, RZ, RZ, 0x1 ;  /* 0x00000001ff079424 */ /* 0x000fc400078e00ff */
[----:B------:R-:W-:-:S04]  /*3e90*/  @!P3 IMAD.U32 R5, R146, -0x80000000, RZ ;  /* 0x800000009205b824 */ /* 0x000fc800078e00ff */
[----:B------:R3:W4:Y:S01]  /*3ea0*/  @!P3 SYNCS.PHASECHK.TRANS64.TRYWAIT P0, [R0+URZ], R5 ;  /* 0x000000050000b5a7 */ /* 0x00072200080011ff */
[C---:B-1----:R-:W-:Y:S08]  /*3eb0*/  HMMA.16816.F32.BF16 R76, R100.reuse, R88, R76 ;  /* 0x00000058644c723c */ /* 0x042ff0000004184c */
[----:B------:R-:W-:Y:S01]  /*3ec0*/  HMMA.16816.F32.BF16 R80, R100, R90, R80 ;  /* 0x0000005a6450723c */ /* 0x000fe20000041850 */
[----:B------:R3:W-:Y:S01]  /*3ed0*/  @!P1 SYNCS.ARRIVE.TRANS64.ART0 RZ, [R0+URZ+0x18], R7 ;  /* 0x0000180700ff99a7 */ /* 0x0007e200085000ff */
[----:B------:R-:W-:-:S06]  /*3ee0*/  ISETP.NE.AND P1, PT, R153, RZ, PT ;  /* 0x000000ff9900720c */ /* 0x000fcc0003f25270 */
[C---:B--2---:R-:W-:Y:S08]  /*3ef0*/  HMMA.16816.F32.BF16 R92, R100.reuse, R132, R92 ;  /* 0x00000084645c723c */ /* 0x044ff0000004185c */
[C---:B------:R-:W-:Y:S08]  /*3f00*/  HMMA.16816.F32.BF16 R112, R100.reuse, R118, R112 ;  /* 0x000000766470723c */ /* 0x040ff00000041870 */
[C---:B-----5:R-:W-:Y:S08]  /*3f10*/  HMMA.16816.F32.BF16 R48, R100.reuse, R84, R48 ;  /* 0x000000546430723c */ /* 0x060ff00000041830 */
[C---:B------:R-:W-:Y:S08]  /*3f20*/  HMMA.16816.F32.BF16 R52, R100.reuse, R86, R52 ;  /* 0x000000566434723c */ /* 0x040ff00000041834 */
[C---:B------:R-:W-:Y:S08]  /*3f30*/  HMMA.16816.F32.BF16 R88, R100.reuse, R96, R40 ;  /* 0x000000606458723c */ /* 0x040ff00000041828 */
[C---:B------:R-:W-:Y:S08]  /*3f40*/  HMMA.16816.F32.BF16 R44, R100.reuse, R98, R44 ;  /* 0x00000062642c723c */ /* 0x040ff0000004182c */
[C---:B------:R-:W-:Y:S08]  /*3f50*/  HMMA.16816.F32.BF16 R68, R100.reuse, R104, R68 ;  /* 0x000000686444723c */ /* 0x040ff00000041844 */
[C---:B------:R-:W-:Y:S08]  /*3f60*/  HMMA.16816.F32.BF16 R72, R100.reuse, R106, R72 ;  /* 0x0000006a6448723c */ /* 0x040ff00000041848 */
[C---:B------:R-:W-:Y:S08]  /*3f70*/  HMMA.16816.F32.BF16 R56, R100.reuse, R124, R56 ;  /* 0x0000007c6438723c */ /* 0x040ff00000041838 */
[C---:B------:R-:W-:Y:S08]  /*3f80*/  HMMA.16816.F32.BF16 R60, R100.reuse, R126, R60 ;  /* 0x0000007e643c723c */ /* 0x040ff0000004183c */
[----:B------:R-:W-:Y:S01]  /*3f90*/  HMMA.16816.F32.BF16 R132, R100, R134, R128 ;  /* 0x000000866484723c */ /* 0x000fe20000041880 */
[----:B------:R-:W-:-:S04]  /*3fa0*/  NOP ;  /* 0x0000000000007918 */ /* 0x000fc80000000000 */
[----:B---34-:R-:W-:-:S15]  /*3fb0*/  @P1 BRA `(.L_x_49) ;  /* 0xffffffdc00341947 */ /* 0x018fde000383ffff */
.L_x_26:
[----:B------:R-:W-:Y:S01]  /*3fc0*/  SHF.R.U32.HI R2, RZ, 0x1, R3 ;  /* 0x00000001ff027819 */ /* 0x000fe20000011603 */
[C---:B------:R-:W-:Y:S01]  /*3fd0*/  IMAD.SHL.U32 R5, R3.reuse, 0x20, RZ ;  /* 0x0000002003057824 */ /* 0x040fe200078e00ff */
[----:B-1----:R-:W1:Y:S01]  /*3fe0*/  S2R R27, SR_CTAID.Y ;  /* 0x00000000001b7919 */ /* 0x002e620000002600 */
[C---:B------:R-:W-:Y:S01]  /*3ff0*/  ISETP.GE.U32.AND P0, PT, R3.reuse, 0x10, PT ;  /* 0x000000100300780c */ /* 0x040fe20003f06070 */
[----:B------:R-:W-:Y:S01]  /*4000*/  BSSY.RECONVERGENT B0, `(.L_x_50) ;  /* 0x000004e000007945 */ /* 0x000fe20003800200 */
[----:B------:R-:W-:Y:S01]  /*4010*/  IMAD R4, R3, 0x40, R2 ;  /* 0x0000004003047824 */ /* 0x000fe200078e0202 */
[----:B------:R-:W-:Y:S01]  /*4020*/  LOP3.LUT R2, R5, 0x1e0, RZ, 0xc0, !PT ;  /* 0x000001e005027812 */ /* 0x000fe200078ec0ff */
[----:B------:R-:W-:Y:S01]  /*4030*/  IMAD.MOV.U32 R24, RZ, RZ, R52 ;  /* 0x000000ffff187224 */ /* 0x000fe200078e0034 */
[----:B----4-:R-:W-:Y:S01]  /*4040*/  F2FP.BF16.F32.PACK_AB R7, R115, R114 ;  /* 0x000000727307723e */ /* 0x010fe200000010ff */
[----:B------:R-:W-:Y:S01]  /*4050*/  IMAD.MOV.U32 R25, RZ, RZ, R53 ;  /* 0x000000ffff197224 */ /* 0x000fe200078e0035 */
[----:B--2---:R-:W-:Y:S01]  /*4060*/  LOP3.LUT R9, R4, 0x3c8, RZ, 0xc0, !PT ;  /* 0x000003c804097812 */ /* 0x004fe200078ec0ff */
[----:B------:R-:W-:Y:S01]  /*4070*/  IMAD.MOV.U32 R22, RZ, RZ, R60 ;  /* 0x000000ffff167224 */ /* 0x000fe200078e003c */
[----:B------:R-:W-:Y:S01]  /*4080*/  F2FP.BF16.F32.PACK_AB R5, R123, R122 ;  /* 0x0000007a7b05723e */ /* 0x000fe200000010ff */
[----:B------:R-:W-:Y:S01]  /*4090*/  IMAD.MOV.U32 R23, RZ, RZ, R61 ;  /* 0x000000ffff177224 */ /* 0x000fe200078e003d */
[----:B---3--:R-:W-:Y:S01]  /*40a0*/  F2FP.BF16.F32.PACK_AB R11, R47, R46 ;  /* 0x0000002e2f0b723e */ /* 0x008fe200000010ff */
[----:B------:R-:W-:-:S02]  /*40b0*/  IMAD.IADD R9, R9, 0x1, -R2 ;  /* 0x0000000109097824 */ /* 0x000fc400078e0a02 */
[----:B------:R-:W-:Y:S02]  /*40c0*/  IMAD.MOV.U32 R20, RZ, RZ, R64 ;  /* 0x000000ffff147224 */ /* 0x000fe400078e0040 */
[----:B------:R-:W-:Y:S01]  /*40d0*/  IMAD.MOV.U32 R21, RZ, RZ, R65 ;  /* 0x000000ffff157224 */ /* 0x000fe200078e0041 */
[----:B------:R-:W-:Y:S01]  /*40e0*/  IADD3 R2, PT, PT, R0, R9, R9 ;  /* 0x0000000900027210 */ /* 0x000fe20007ffe009 */
[----:B------:R-:W-:Y:S01]  /*40f0*/  IMAD.MOV.U32 R18, RZ, RZ, R72 ;  /* 0x000000ffff127224 */ /* 0x000fe200078e0048 */
[----:B------:R-:W-:Y:S01]  /*4100*/  F2FP.BF16.F32.PACK_AB R9, R91, R90 ;  /* 0x0000005a5b09723e */ /* 0x000fe200000010ff */
[----:B------:R-:W-:Y:S02]  /*4110*/  IMAD.MOV.U32 R19, RZ, RZ, R73 ;  /* 0x000000ffff137224 */ /* 0x000fe400078e0049 */
[C---:B------:R-:W-:Y:S02]  /*4120*/  VIADD R4, R2.reuse, 0x80 ;  /* 0x0000008002047836 */ /* 0x040fe40000000000 */
[----:B------:R-:W-:-:S03]  /*4130*/  VIADD R12, R2, 0xa0 ;  /* 0x000000a0020c7836 */ /* 0x000fc60000000000 */
[----:B------:R-:W-:Y:S02]  /*4140*/  SHF.R.U32.HI R13, RZ, 0x3, R4 ;  /* 0x00000003ff0d7819 */ /* 0x000fe40000011604 */
[----:B------:R-:W-:Y:S02]  /*4150*/  SHF.R.U32.HI R15, RZ, 0x3, R12 ;  /* 0x00000003ff0f7819 */ /* 0x000fe4000001160c */
[----:B------:R-:W-:Y:S02]  /*4160*/  LOP3.LUT R2, R4, 0x30, R13, 0x78, !PT ;  /* 0x0000003004027812 */ /* 0x000fe400078e780d */
[----:B------:R-:W2:Y:S01]  /*4170*/  S2R R4, SR_CTAID.X ;  /* 0x0000000000047919 */ /* 0x000ea20000002500 */
[----:B------:R-:W-:Y:S01]  /*4180*/  LOP3.LUT R12, R12, 0x30, R15, 0x78, !PT ;  /* 0x000000300c0c7812 */ /* 0x000fe200078e780f */
[----:B-1----:R-:W-:Y:S06]  /*4190*/  @P0 BRA `(.L_x_51) ;  /* 0x0000000000d00947 */ /* 0x002fec0003800000 */
[----:B--2---:R-:W-:Y:S01]  /*41a0*/  IMAD R4, R4, 0x4, R27 ;  /* 0x0000000404047824 */ /* 0x004fe200078e021b */
[----:B------:R-:W1:Y:S01]  /*41b0*/  LDCU.128 UR8, c[0x0][0x580] ;  /* 0x0000b000ff0877ac */ /* 0x000e620008000c00 */
[----:B------:R-:W-:Y:S01]  /*41c0*/  IMAD.SHL.U32 R159, R159, 0x10, RZ ;  /* 0x000000109f9f7824 */ /* 0x000fe200078e00ff */
[----:B------:R-:W-:Y:S01]  /*41d0*/  FSETP.NE.AND P0, PT, R154, RZ, PT ;  /* 0x000000ff9a00720b */ /* 0x000fe20003f05000 */
[----:B------:R-:W-:Y:S01]  /*41e0*/  IMAD.SHL.U32 R4, R4, 0x4, RZ ;  /* 0x0000000404047824 */ /* 0x000fe200078e00ff */
[----:B------:R-:W-:Y:S01]  /*41f0*/  SHF.R.U32.HI R15, RZ, 0x2, R3 ;  /* 0x00000002ff0f7819 */ /* 0x000fe20000011603 */
[----:B------:R-:W-:-:S03]  /*4200*/  IMAD.MOV.U32 R6, RZ, RZ, 0x3f800000 ;  /* 0x3f800000ff067424 */ /* 0x000fc600078e00ff */
[----:B------:R-:W-:Y:S02]  /*4210*/  IADD3 R15, P1, P3, R159, R4, R15 ;  /* 0x000000049f0f7210 */ /* 0x000fe40007b3e00f */
[----:B------:R-:W-:Y:S02]  /*4220*/  SHF.R.S32.HI R159, RZ, 0x1f, R159 ;  /* 0x0000001fff9f7819 */ /* 0x000fe4000001149f */
[----:B------:R-:W-:Y:S01]  /*4230*/  SHF.R.S32.HI R4, RZ, 0x1f, R4 ;  /* 0x0000001fff047819 */ /* 0x000fe20000011404 */
[----:B------:R-:W-:Y:S02]  /*4240*/  IMAD.SHL.U32 R16, R15, 0x4, RZ ;  /* 0x000000040f107824 */ /* 0x000fe400078e00ff */
[----:B------:R-:W2:Y:S01]  /*4250*/  @P0 MUFU.RCP R6, R154 ;  /* 0x0000009a00060308 */ /* 0x000ea20000001000 */
[----:B------:R-:W-:Y:S02]  /*4260*/  IADD3.X R4, PT, PT, R159, R4, RZ, P1, P3 ;  /* 0x000000049f047210 */ /* 0x000fe40000fe64ff */
[----:B-1----:R-:W-:-:S02]  /*4270*/  IADD3 R14, P0, PT, R16, UR10, RZ ;  /* 0x0000000a100e7c10 */ /* 0x002fc4000ff1e0ff */
[----:B------:R-:W-:Y:S02]  /*4280*/  SHF.L.U64.HI R4, R15, 0x2, R4 ;  /* 0x000000020f047819 */ /* 0x000fe40000010204 */
[----:B------:R-:W-:Y:S02]  /*4290*/  IADD3 R16, P1, PT, R16, UR8, RZ ;  /* 0x0000000810107c10 */ /* 0x000fe4000ff3e0ff */
[C---:B------:R-:W-:Y:S02]  /*42a0*/  IADD3.X R15, PT, PT, R4.reuse, UR11, RZ, P0, !PT ;  /* 0x0000000b040f7c10 */ /* 0x040fe400087fe4ff */
[----:B------:R-:W-:-:S03]  /*42b0*/  IADD3.X R17, PT, PT, R4, UR9, RZ, P1, !PT ;  /* 0x0000000904117c10 */ /* 0x000fc60008ffe4ff */
[----:B------:R1:W-:Y:S01]  /*42c0*/  STG.E desc[UR6][R14.64], R155 ;  /* 0x0000009b0e007986 */ /* 0x0003e2000c101906 */
[----:B--2---:R-:W-:-:S03]  /*42d0*/  FMUL R120, R6, R120 ;  /* 0x0000007806787220 */ /* 0x004fc60000400000 */
[----:B------:R1:W-:Y:S01]  /*42e0*/  STG.E desc[UR6][R16.64], R154 ;  /* 0x0000009a10007986 */ /* 0x0003e2000c101906 */
[C---:B------:R-:W-:Y:S01]  /*42f0*/  FMUL R121, R6.reuse, R121 ;  /* 0x0000007906797220 */ /* 0x040fe20000400000 */
        /* <DEDUP_REMOVED lines=29> */
[----:B-1----:R-:W-:-:S07]  /*44d0*/  FMUL R133, R6, R133 ;  /* 0x0000008506857220 */ /* 0x002fce0000400000 */
.L_x_51:
[----:B------:R-:W-:Y:S05]  /*44e0*/  BSYNC.RECONVERGENT B0 ;  /* 0x0000000000007941 */ /* 0x000fea0003800200 */
.L_x_50:
[----:B------:R1:W-:Y:S06]  /*44f0*/  MEMBAR.ALL.CTA ;  /* 0x0000000000007992 */ /* 0x0003ec0000008000 */
[----:B-1----:R-:W1:Y:S01]  /*4500*/  FENCE.VIEW.ASYNC.S ;  /* 0x00000000000073c6 */ /* 0x002e620000000000 */
[----:B------:R-:W-:Y:S01]  /*4510*/  IMAD.MOV.U32 R3, RZ, RZ, RZ ;  /* 0x000000ffff037224 */ /* 0x000fe200078e00ff */
[----:B------:R-:W-:Y:S01]  /*4520*/  F2FP.BF16.F32.PACK_AB R6, R113, R112 ;  /* 0x000000707106723e */ /* 0x000fe200000010ff */
[----:B------:R-:W-:Y:S01]  /*4530*/  IMAD.MOV.U32 R13, RZ, RZ, RZ ;  /* 0x000000ffff0d7224 */ /* 0x000fe200078e00ff */
[----:B--2---:R-:W-:Y:S01]  /*4540*/  F2FP.BF16.F32.PACK_AB R4, R121, R120 ;  /* 0x000000787904723e */ /* 0x004fe200000010ff */
[----:B------:R-:W-:Y:S01]  /*4550*/  BSSY.RECONVERGENT B0, `(.L_x_52) ;  /* 0x000001d000007945 */ /* 0x000fe20003800200 */
[----:B------:R-:W-:-:S02]  /*4560*/  MOV R14, R2 ;  /* 0x00000002000e7202 */ /* 0x000fc40000000f00 */
[----:B------:R-:W-:Y:S02]  /*4570*/  MOV R15, R12 ;  /* 0x0000000c000f7202 */ /* 0x000fe40000000f00 */
[----:B------:R-:W-:Y:S02]  /*4580*/  F2FP.BF16.F32.PACK_AB R10, R45, R44 ;  /* 0x0000002c2d0a723e */ /* 0x000fe400000010ff */
[----:B------:R-:W-:Y:S01]  /*4590*/  F2FP.BF16.F32.PACK_AB R8, R89, R88 ;  /* 0x000000585908723e */ /* 0x000fe200000010ff */
[----:B-1----:R-:W-:Y:S06]  /*45a0*/  BAR.SYNC.DEFER_BLOCKING 0x0 ;  /* 0x0000000000007b1d */ /* 0x002fec0000010000 */
[----:B------:R1:W-:Y:S04]  /*45b0*/  STSM.16.M88.4 [R14], R4 ;  /* 0x000000040e007844 */ /* 0x0003e80000000200 */
[----:B------:R1:W-:Y:S01]  /*45c0*/  STSM.16.M88.4 [R15], R8 ;  /* 0x000000080f007844 */ /* 0x0003e20000000200 */
[----:B------:R2:W-:Y:S06]  /*45d0*/  MEMBAR.ALL.CTA ;  /* 0x0000000000007992 */ /* 0x0005ec0000008000 */
[----:B--2---:R-:W2:Y:S02]  /*45e0*/  FENCE.VIEW.ASYNC.S ;  /* 0x00000000000073c6 */ /* 0x004ea40000000000 */
[----:B--2---:R-:W-:Y:S06]  /*45f0*/  BAR.SYNC.DEFER_BLOCKING 0x0 ;  /* 0x0000000000007b1d */ /* 0x004fec0000010000 */
[----:B------:R-:W-:Y:S05]  /*4600*/  @P2 BRA `(.L_x_53) ;  /* 0x0000000000442947 */ /* 0x000fea0003800000 */
[----:B------:R-:W2:Y:S01]  /*4610*/  LDCU.64 UR8, c[0x0][0x348] ;  /* 0x00006900ff0877ac */ /* 0x000ea20008000a00 */
[----:B------:R-:W-:Y:S01]  /*4620*/  R2UR UR20, R27 ;  /* 0x000000001b1472ca */ /* 0x000fe200000e0000 */
[----:B-1----:R-:W-:Y:S01]  /*4630*/  VIADD R4, R0, 0x80 ;  /* 0x0000008000047836 */ /* 0x002fe20000000000 */
[----:B------:R-:W-:Y:S01]  /*4640*/  PLOP3.LUT P1, PT, PT, PT, PT, 0x80, 0x8 ;  /* 0x000000000008781c */ /* 0x000fe20003f2f070 */
[----:B------:R-:W-:Y:S01]  /*4650*/  UMOV UR17, URZ ;  /* 0x000000ff00117c82 */ /* 0x000fe20008000000 */
[----:B------:R-:W-:Y:S01]  /*4660*/  UMOV UR18, URZ ;  /* 0x000000ff00127c82 */ /* 0x000fe20008000000 */
[----:B--2---:R-:W-:-:S04]  /*4670*/  UIADD3 UR8, UP0, UPT, UR8, 0x180, URZ ;  /* 0x0000018008087890 */ /* 0x004fc8000ff1e0ff */
[----:B------:R-:W-:-:S12]  /*4680*/  UIADD3.X UR9, UPT, UPT, URZ, UR9, URZ, UP0, !UPT ;  /* 0x00000009ff097290 */ /* 0x000fd800087fe4ff */
.L_x_54:
[----:B------:R-:W-:Y:S02]  /*4690*/  PLOP3.LUT P0, PT, P0, P1, PT, 0xf2, 0x2f ;  /* 0x00000000002f781c */ /* 0x000fe40000703e72 */
[----:B------:R-:W-:Y:S01]  /*46a0*/  @P1 R2UR P0, UR16, R4 ;  /* 0x00000000041012ca */ /* 0x000fe20000000000 */
[----:B------:R-:W-:-:S07]  /*46b0*/  UMOV UR19, UR12 ;  /* 0x0000000c00137c82 */ /* 0x000fce0008000000 */
[----:B------:R-:W-:Y:S02]  /*46c0*/  @P1 PLOP3.LUT P1, PT, P0, PT, PT, 0x80, 0x8 ;  /* 0x000000000008181c */ /* 0x000fe4000072f070 */
[----:B------:R-:W-:-:S03]  /*46d0*/  PLOP3.LUT P0, PT, PT, PT, PT, 0x80, 0x8 ;  /* 0x000000000008781c */ /* 0x000fc60003f0f070 */
[----:B------:R1:W-:Y:S08]  /*46e0*/  UTMASTG.4D [UR16], [UR8], desc[URZ] ;  /* 0x0000ff10080073b5 */ /* 0x0003f00008019000 */
[----:B-1----:R-:W-:Y:S05]  /*46f0*/  @P1 BRA.U.ANY `(.L_x_54) ;  /* 0xfffffffd00e41947 */ /* 0x002fea000393ffff */
[----:B------:R0:W-:Y:S01]  /*4700*/  UTMACMDFLUSH ;  /* 0x00000000000079b7 */ /* 0x0001e20000000000 */
[----:B------:R-:W-:-:S04]  /*4710*/  DEPBAR.LE SB0, 0x2 ;  /* 0x000080800000791a */ /* 0x000fc80000000000 */
.L_x_53:
[----:B------:R-:W-:Y:S05]  /*4720*/  BSYNC.RECONVERGENT B0 ;  /* 0x0000000000007941 */ /* 0x000fea0003800200 */
.L_x_52:
[----:B------:R-:W-:Y:S01]  /*4730*/  BAR.SYNC.DEFER_BLOCKING 0x0 ;  /* 0x0000000000007b1d */ /* 0x000fe20000010000 */
[----:B-1----:R-:W-:Y:S02]  /*4740*/  IADD3 R4, P0, PT, R2, 0x400, RZ ;  /* 0x0000040002047810 */ /* 0x002fe40007f1e0ff */
[----:B------:R-:W-:Y:S02]  /*4750*/  IADD3 R6, P1, PT, R12, 0x400, RZ ;  /* 0x000004000c067810 */ /* 0x000fe40007f3e0ff */
[----:B------:R-:W-:Y:S01]  /*4760*/  F2FP.BF16.F32.PACK_AB R55, R55, R54 ;  /* 0x000000363737723e */ /* 0x000fe200000010ff */
[----:B------:R-:W-:Y:S01]  /*4770*/  IMAD.X R5, RZ, RZ, RZ, P0 ;  /* 0x000000ffff057224 */ /* 0x000fe200000e06ff */
[----:B------:R-:W-:Y:S01]  /*4780*/  F2FP.BF16.F32.PACK_AB R53, R51, R50 ;  /* 0x000000323335723e */ /* 0x000fe200000010ff */
[----:B------:R-:W-:Y:S01]  /*4790*/  IMAD.X R7, RZ, RZ, RZ, P1 ;  /* 0x000000ffff077224 */ /* 0x000fe200008e06ff */
[----:B------:R-:W-:Y:S01]  /*47a0*/  F2FP.BF16.F32.PACK_AB R63, R63, R62 ;  /* 0x0000003e3f3f723e */ /* 0x000fe200000010ff */
[----:B------:R-:W-:Y:S01]  /*47b0*/  BSSY.RECONVERGENT B0, `(.L_x_55) ;  /* 0x000001f000007945 */ /* 0x000fe20003800200 */
[----:B------:R-:W-:-:S02]  /*47c0*/  MOV R4, R4 ;  /* 0x0000000400047202 */ /* 0x000fc40000000f00 */
[----:B------:R-:W-:Y:S02]  /*47d0*/  F2FP.BF16.F32.PACK_AB R52, R49, R48 ;  /* 0x000000303134723e */ /* 0x000fe400000010ff */
[----:B------:R-:W-:Y:S02]  /*47e0*/  F2FP.BF16.F32.PACK_AB R54, R25, R24 ;  /* 0x000000181936723e */ /* 0x000fe400000010ff */
[----:B------:R-:W-:Y:S02]  /*47f0*/  F2FP.BF16.F32.PACK_AB R61, R59, R58 ;  /* 0x0000003a3b3d723e */ /* 0x000fe400000010ff */
[----:B------:R-:W-:Y:S02]  /*4800*/  MOV R6, R6 ;  /* 0x0000000600067202 */ /* 0x000fe40000000f00 */
[----:B------:R-:W-:Y:S02]  /*4810*/  F2FP.BF16.F32.PACK_AB R60, R57, R56 ;  /* 0x00000038393c723e */ /* 0x000fe400000010ff */
[----:B------:R-:W-:Y:S01]  /*4820*/  F2FP.BF16.F32.PACK_AB R62, R23, R22 ;  /* 0x00000016173e723e */ /* 0x000fe200000010ff */
        /* <DEDUP_REMOVED lines=10> */
[----:B------:R-:W-:Y:S01]  /*48d0*/  UMOV UR17, 0x20 ;  /* 0x0000002000117882 */ /* 0x000fe20000000000 */
[----:B------:R-:W-:Y:S01]  /*48e0*/  UMOV UR18, URZ ;  /* 0x000000ff00127c82 */ /* 0x000fe20008000000 */
[----:B--2---:R-:W-:-:S04]  /*48f0*/  UIADD3 UR8, UP0, UPT, UR8, 0x180, URZ ;  /* 0x0000018008087890 */ /* 0x004fc8000ff1e0ff */
[----:B------:R-:W-:-:S12]  /*4900*/  UIADD3.X UR9, UPT, UPT, URZ, UR9, URZ, UP0, !UPT ;  /* 0x00000009ff097290 */ /* 0x000fd800087fe4ff */
.L_x_57:
        /* <DEDUP_REMOVED lines=9> */
.L_x_56:
[----:B------:R-:W-:Y:S05]  /*49a0*/  BSYNC.RECONVERGENT B0 ;  /* 0x0000000000007941 */ /* 0x000fea0003800200 */
.L_x_55:
[----:B------:R-:W-:Y:S01]  /*49b0*/  BAR.SYNC.DEFER_BLOCKING 0x0 ;  /* 0x0000000000007b1d */ /* 0x000fe20000010000 */
[----:B------:R-:W-:Y:S02]  /*49c0*/  IADD3 R2, P0, PT, R2, 0x800, RZ ;  /* 0x0000080002027810 */ /* 0x000fe40007f1e0ff */
        /* <DEDUP_REMOVED lines=17> */
[----:B---3--:R-:W3:Y:S02]  /*4ae0*/  FENCE.VIEW.ASYNC.S ;  /* 0x00000000000073c6 */ /* 0x008ee40000000000 */
[----:B---3--:R-:W-:Y:S06]  /*4af0*/  BAR.SYNC.DEFER_BLOCKING 0x0 ;  /* 0x0000000000007b1d */ /* 0x008fec0000010000 */
[----:B------:R-:W-:Y:S05]  /*4b00*/  @P2 BRA `(.L_x_59) ;  /* 0x0000000000442947 */ /* 0x000fea0003800000 */
[----:B------:R-:W3:Y:S01]  /*4b10*/  LDCU.64 UR8, c[0x0][0x348] ;  /* 0x00006900ff0877ac */ /* 0x000ee20008000a00 */
[----:B------:R-:W-:Y:S01]  /*4b20*/  R2UR UR20, R27 ;  /* 0x000000001b1472ca */ /* 0x000fe200000e0000 */
[----:B--2---:R-:W-:Y:S01]  /*4b30*/  VIADD R2, R0, 0x880 ;  /* 0x0000088000027836 */ /* 0x004fe20000000000 */
[----:B------:R-:W-:Y:S01]  /*4b40*/  PLOP3.LUT P1, PT, PT, PT, PT, 0x80, 0x8 ;  /* 0x000000000008781c */ /* 0x000fe20003f2f070 */
[----:B------:R-:W-:Y:S01]  /*4b50*/  UMOV UR17, 0x40 ;  /* 0x0000004000117882 */ /* 0x000fe20000000000 */
[----:B------:R-:W-:Y:S01]  /*4b60*/  UMOV UR18, URZ ;  /* 0x000000ff00127c82 */ /* 0x000fe20008000000 */
[----:B---3--:R-:W-:-:S04]  /*4b70*/  UIADD3 UR8, UP0, UPT, UR8, 0x180, URZ ;  /* 0x0000018008087890 */ /* 0x008fc8000ff1e0ff */
[----:B------:R-:W-:-:S12]  /*4b80*/  UIADD3.X UR9, UPT, UPT, URZ, UR9, URZ, UP0, !UPT ;  /* 0x00000009ff097290 */ /* 0x000fd800087fe4ff */
.L_x_60:
[----:B------:R-:W-:Y:S02]  /*4b90*/  PLOP3.LUT P0, PT, P0, P1, PT, 0xf2, 0x2f ;  /* 0x00000000002f781c */ /* 0x000fe40000703e72 */
[----:B------:R-:W-:Y:S01]  /*4ba0*/  @P1 R2UR P0, UR16, R2 ;  /* 0x00000000021012ca */ /* 0x000fe20000000000 */
[----:B------:R-:W-:-:S07]  /*4bb0*/  UMOV UR19, UR12 ;  /* 0x0000000c00137c82 */ /* 0x000fce0008000000 */
[----:B------:R-:W-:Y:S02]  /*4bc0*/  @P1 PLOP3.LUT P1, PT, P0, PT, PT, 0x80, 0x8 ;  /* 0x000000000008181c */ /* 0x000fe4000072f070 */
[----:B------:R-:W-:-:S03]  /*4bd0*/  PLOP3.LUT P0, PT, PT, PT, PT, 0x80, 0x8 ;  /* 0x000000000008781c */ /* 0x000fc60003f0f070 */
[----:B------:R2:W-:Y:S08]  /*4be0*/  UTMASTG.4D [UR16], [UR8], desc[URZ] ;  /* 0x0000ff10080073b5 */ /* 0x0005f00008019000 */
[----:B--2---:R-:W-:Y:S05]  /*4bf0*/  @P1 BRA.U.ANY `(.L_x_60) ;  /* 0xfffffffd00e41947 */ /* 0x004fea000393ffff */
[----:B------:R0:W-:Y:S01]  /*4c00*/  UTMACMDFLUSH ;  /* 0x00000000000079b7 */ /* 0x0001e20000000000 */
[----:B------:R-:W-:-:S04]  /*4c10*/  DEPBAR.LE SB0, 0x2 ;  /* 0x000080800000791a */ /* 0x000fc80000000000 */
.L_x_59:
[----:B------:R-:W-:Y:S05]  /*4c20*/  BSYNC.RECONVERGENT B0 ;  /* 0x0000000000007941 */ /* 0x000fea0003800200 */
.L_x_58:
[----:B------:R-:W-:Y:S01]  /*4c30*/  BAR.SYNC.DEFER_BLOCKING 0x0 ;  /* 0x0000000000007b1d */ /* 0x000fe20000010000 */
[----:B-1----:R-:W-:Y:S02]  /*4c40*/  F2FP.BF16.F32.PACK_AB R4, R77, R76 ;  /* 0x0000004c4d04723e */ /* 0x002fe400000010ff */
[----:B------:R-:W-:Y:S02]  /*4c50*/  F2FP.BF16.F32.PACK_AB R5, R79, R78 ;  /* 0x0000004e4f05723e */ /* 0x000fe400000010ff */
[----:B------:R-:W-:Y:S01]  /*4c60*/  F2FP.BF16.F32.PACK_AB R6, R81, R80 ;  /* 0x000000505106723e */ /* 0x000fe200000010ff */
[----:B------:R-:W-:Y:S01]  /*4c70*/  BSSY.RECONVERGENT B0, `(.L_x_61) ;  /* 0x000001d000007945 */ /* 0x000fe20003800200 */
[----:B------:R-:W-:Y:S02]  /*4c80*/  F2FP.BF16.F32.PACK_AB R7, R83, R82 ;  /* 0x000000525307723e */ /* 0x000fe400000010ff */
[----:B------:R-:W-:Y:S02]  /*4c90*/  F2FP.BF16.F32.PACK_AB R8, R93, R92 ;  /* 0x0000005c5d08723e */ /* 0x000fe400000010ff */
[----:B------:R-:W-:-:S02]  /*4ca0*/  F2FP.BF16.F32.PACK_AB R9, R95, R94 ;  /* 0x0000005e5f09723e */ /* 0x000fc400000010ff */
        /* <DEDUP_REMOVED lines=10> */
[----:B------:R-:W-:Y:S01]  /*4d50*/  VIADD R0, R0, 0x80 ;  /* 0x0000008000007836 */ /* 0x000fe20000000000 */
[----:B------:R-:W-:Y:S01]  /*4d60*/  PLOP3.LUT P1, PT, PT, PT, PT, 0x80, 0x8 ;  /* 0x000000000008781c */ /* 0x000fe20003f2f070 */
[----:B------:R-:W-:Y:S01]  /*4d70*/  UMOV UR17, 0x60 ;  /* 0x0000006000117882 */ /* 0x000fe20000000000 */
[----:B------:R-:W-:Y:S01]  /*4d80*/  UMOV UR18, URZ ;  /* 0x000000ff00127c82 */ /* 0x000fe20008000000 */
[----:B---3--:R-:W-:-:S04]  /*4d90*/  UIADD3 UR8, UP0, UPT, UR8, 0x180, URZ ;  /* 0x0000018008087890 */ /* 0x008fc8000ff1e0ff */
[----:B------:R-:W-:-:S12]  /*4da0*/  UIADD3.X UR9, UPT, UPT, URZ, UR9, URZ, UP0, !UPT ;  /* 0x00000009ff097290 */ /* 0x000fd800087fe4ff */
.L_x_63:
[----:B------:R-:W-:Y:S02]  /*4db0*/  PLOP3.LUT P0, PT, P0, P1, PT, 0xf2, 0x2f ;  /* 0x00000000002f781c */ /* 0x000fe40000703e72 */
[----:B------:R-:W-:Y:S01]  /*4dc0*/  @P1 R2UR P0, UR16, R0 ;  /* 0x00000000001012ca */ /* 0x000fe20000000000 */
[----:B------:R-:W-:-:S07]  /*4dd0*/  UMOV UR19, UR12 ;  /* 0x0000000c00137c82 */ /* 0x000fce0008000000 */
[----:B------:R-:W-:Y:S02]  /*4de0*/  @P1 PLOP3.LUT P1, PT, P0, PT, PT, 0x80, 0x8 ;  /* 0x000000000008181c */ /* 0x000fe4000072f070 */
[----:B------:R-:W-:-:S03]  /*4df0*/  PLOP3.LUT P0, PT, PT, PT, PT, 0x80, 0x8 ;  /* 0x000000000008781c */ /* 0x000fc60003f0f070 */
[----:B------:R3:W-:Y:S08]  /*4e00*/  UTMASTG.4D [UR16], [UR8], desc[URZ] ;  /* 0x0000ff10080073b5 */ /* 0x0007f00008019000 */
[----:B---3--:R-:W-:Y:S05]  /*4e10*/  @P1 BRA.U.ANY `(.L_x_63) ;  /* 0xfffffffd00e41947 */ /* 0x008fea000393ffff */
[----:B------:R0:W-:Y:S01]  /*4e20*/  UTMACMDFLUSH ;  /* 0x00000000000079b7 */ /* 0x0001e20000000000 */
[----:B------:R-:W-:-:S04]  /*4e30*/  DEPBAR.LE SB0, 0x2 ;  /* 0x000080800000791a */ /* 0x000fc80000000000 */
.L_x_62:
[----:B------:R-:W-:Y:S05]  /*4e40*/  BSYNC.RECONVERGENT B0 ;  /* 0x0000000000007941 */ /* 0x000fea0003800200 */
.L_x_61:
[----:B------:R-:W-:Y:S06]  /*4e50*/  BAR.SYNC.DEFER_BLOCKING 0x0 ;  /* 0x0000000000007b1d */ /* 0x000fec0000010000 */
[----:B------:R-:W-:Y:S05]  /*4e60*/  EXIT ;  /* 0x000000000000794d */ /* 0x000fea0003800000 */
.L_x_4:
[----:B------:R-:W-:Y:S02]  /*4e70*/  IMAD.MOV.U32 R4, RZ, RZ, -0x80000000 ;  /* 0x80000000ff047424 */ /* 0x000fe400078e00ff */
[----:B--2---:R-:W-:-:S04]  /*4e80*/  IMAD.MOV.U32 R5, RZ, RZ, -0x80000000 ;  /* 0x80000000ff057424 */ /* 0x004fc800078e00ff */
[----:B------:R2:W3:Y:S03]  /*4e90*/  SYNCS.PHASECHK.TRANS64.TRYWAIT P0, [R9+URZ+0x28], R5 ;  /* 0x00002805090075a7 */ /* 0x0004e600080011ff */
[----:B---3--:R-:W-:Y:S05]  /*4ea0*/  @!P0 NANOSLEEP.SYNCS 0x989680 ;  /* 0x009896800000895d */ /* 0x008fea0003900000 */
[----:B------:R-:W3:Y:S02]  /*4eb0*/  @!P0 SYNCS.PHASECHK.TRANS64 P0, [R9+URZ+0x28], R5 ;  /* 0x00002805090085a7 */ /* 0x000ee400080010ff */
[----:B---3--:R-:W-:Y:S05]  /*4ec0*/  @!P0 BRA `(.L_x_4) ;  /* 0xfffffffc00e88947 */ /* 0x008fea000383ffff */
[----:B------:R-:W-:Y:S05]  /*4ed0*/  BRA `(.L_x_64) ;  /* 0xffffffb400d47947 */ /* 0x000fea000383ffff */
.L_x_21:
[----:B------:R-:W-:Y:S02]  /*4ee0*/  IMAD.MOV.U32 R4, RZ, RZ, -0x80000000 ;  /* 0x80000000ff047424 */ /* 0x000fe400078e00ff */
[----:B--2---:R-:W-:-:S04]  /*4ef0*/  IMAD.MOV.U32 R5, RZ, RZ, -0x80000000 ;  /* 0x80000000ff057424 */ /* 0x004fc800078e00ff */
[----:B------:R2:W4:Y:S03]  /*4f00*/  SYNCS.PHASECHK.TRANS64.TRYWAIT P0, [R9+URZ+0x8], R5 ;  /* 0x00000805090075a7 */ /* 0x00052600080011ff */
[----:B----4-:R-:W-:Y:S05]  /*4f10*/  @!P0 NANOSLEEP.SYNCS 0x989680 ;  /* 0x009896800000895d */ /* 0x010fea0003900000 */
[----:B------:R-:W4:Y:S02]  /*4f20*/  @!P0 SYNCS.PHASECHK.TRANS64 P0, [R9+URZ+0x8], R5 ;  /* 0x00000805090085a7 */ /* 0x000f2400080010ff */
[----:B----4-:R-:W-:Y:S05]  /*4f30*/  @!P0 BRA `(.L_x_21) ;  /* 0xfffffffc00e88947 */ /* 0x010fea000383ffff */
[----:B------:R-:W-:Y:S05]  /*4f40*/  BRA `(.L_x_65) ;  /* 0xffffffc400587947 */ /* 0x000fea000383ffff */
.L_x_25:
[----:B-1----:R1:W4:Y:S02]  /*4f50*/  SYNCS.PHASECHK.TRANS64.TRYWAIT P3, [R0+URZ+0x20], RZ ;  /* 0x000020ff000075a7 */ /* 0x00232400080611ff */
[----:B----4-:R-:W-:Y:S05]  /*4f60*/  @!P3 NANOSLEEP.SYNCS 0x989680 ;  /* 0x009896800000b95d */ /* 0x010fea0003900000 */
[----:B------:R-:W4:Y:S02]  /*4f70*/  @!P3 SYNCS.PHASECHK.TRANS64 P3, [R0+URZ+0x20], RZ ;  /* 0x000020ff0000b5a7 */ /* 0x000f2400080610ff */
[----:B----4-:R-:W-:Y:S05]  /*4f80*/  @!P3 BRA `(.L_x_25) ;  /* 0xfffffffc00f0b947 */ /* 0x010fea000383ffff */
[----:B------:R-:W-:Y:S05]  /*4f90*/  BRA `(.L_x_24) ;  /* 0xffffffc800947947 */ /* 0x000fea000383ffff */
.L_x_29:
[----:B------:R-:W-:-:S07]  /*4fa0*/  IMAD.MOV.U32 R5, RZ, RZ, R4 ;  /* 0x000000ffff057224 */ /* 0x000fce00078e0004 */
.L_x_66:
[----:B-1----:R1:W4:Y:S02]  /*4fb0*/  SYNCS.PHASECHK.TRANS64.TRYWAIT P0, [R3+URZ], R5 ;  /* 0x00000005030075a7 */ /* 0x00232400080011ff */
[----:B----4-:R-:W-:Y:S05]  /*4fc0*/  @!P0 NANOSLEEP.SYNCS 0x989680 ;  /* 0x009896800000895d */ /* 0x010fea0003900000 */
[----:B------:R-:W4:Y:S02]  /*4fd0*/  @!P0 SYNCS.PHASECHK.TRANS64 P0, [R3+URZ], R5 ;  /* 0x00000005030085a7 */ /* 0x000f2400080010ff */
[----:B----4-:R-:W-:Y:S05]  /*4fe0*/  @!P0 BRA `(.L_x_66) ;  /* 0xfffffffc00f08947 */ /* 0x010fea000383ffff */
[----:B------:R-:W-:Y:S05]  /*4ff0*/  BRA `(.L_x_28) ;  /* 0xffffffcc004c7947 */ /* 0x000fea000383ffff */
.L_x_33:
[----:B------:R-:W-:-:S07]  /*5000*/  IMAD.MOV.U32 R5, RZ, RZ, R4 ;  /* 0x000000ffff057224 */ /* 0x000fce00078e0004 */
.L_x_67:
[----:B-1----:R1:W4:Y:S02]  /*5010*/  SYNCS.PHASECHK.TRANS64.TRYWAIT P0, [R7+URZ+0x18], R5 ;  /* 0x00001805070075a7 */ /* 0x00232400080011ff */
[----:B----4-:R-:W-:Y:S05]  /*5020*/  @!P0 NANOSLEEP.SYNCS 0x989680 ;  /* 0x009896800000895d */ /* 0x010fea0003900000 */
[----:B------:R-:W4:Y:S02]  /*5030*/  @!P0 SYNCS.PHASECHK.TRANS64 P0, [R7+URZ+0x18], R5 ;  /* 0x00001805070085a7 */ /* 0x000f2400080010ff */
[----:B----4-:R-:W-:Y:S05]  /*5040*/  @!P0 BRA `(.L_x_67) ;  /* 0xfffffffc00f08947 */ /* 0x010fea000383ffff */
[----:B------:R-:W-:Y:S05]  /*5050*/  BRA `(.L_x_68) ;  /* 0xffffffcc005c7947 */ /* 0x000fea000383ffff */
.L_x_39:
[----:B------:R-:W-:-:S07]  /*5060*/  IMAD.MOV.U32 R116, RZ, RZ, R117 ;  /* 0x000000ffff747224 */ /* 0x000fce00078e0075 */
.L_x_69:
[----:B-1----:R1:W2:Y:S02]  /*5070*/  SYNCS.PHASECHK.TRANS64.TRYWAIT P0, [R0+URZ+0x8], R117 ;  /* 0x00000875000075a7 */ /* 0x0022a400080011ff */
[----:B--2---:R-:W-:Y:S05]  /*5080*/  @!P0 NANOSLEEP.SYNCS 0x989680 ;  /* 0x009896800000895d */ /* 0x004fea0003900000 */
[----:B------:R-:W2:Y:S02]  /*5090*/  @!P0 SYNCS.PHASECHK.TRANS64 P0, [R0+URZ+0x8], R117 ;  /* 0x00000875000085a7 */ /* 0x000ea400080010ff */
[----:B--2---:R-:W-:Y:S05]  /*50a0*/  @!P0 BRA `(.L_x_69) ;  /* 0xfffffffc00f08947 */ /* 0x004fea000383ffff */
[----:B------:R-:W-:Y:S05]  /*50b0*/  BRA `(.L_x_70) ;  /* 0xffffffd8002c7947 */ /* 0x000fea000383ffff */
.L_x_44:
[----:B------:R-:W-:Y:S01]  /*50c0*/  BSSY B1, `(.L_x_71) ;  /* 0x0000007000017945 */ /* 0x000fe20003800000 */
[----:B------:R-:W-:Y:S02]  /*50d0*/  IMAD.MOV.U32 R138, RZ, RZ, 0x2 ;  /* 0x00000002ff8a7424 */ /* 0x000fe400078e00ff */
[----:B------:R-:W-:Y:S02]  /*50e0*/  IMAD.MOV.U32 R139, RZ, RZ, 0x1f ;  /* 0x0000001fff8b7424 */ /* 0x000fe400078e00ff */
[----:B------:R-:W-:-:S07]  /*50f0*/  IMAD.MOV.U32 R140, RZ, RZ, 0xf ;  /* 0x0000000fff8c7424 */ /* 0x000fce00078e00ff */
[----:B------:R-:W-:Y:S05]  /*5100*/  WARPSYNC.COLLECTIVE R140, `(.L_x_72) ;  /* 0x000000008c087348 */ /* 0x000fea0003c00000 */
[----:B------:R1:W2:Y:S02]  /*5110*/  SHFL.BFLY P3, R136, R149, R138, R139 ;  /* 0x0c00008a95887389 */ /* 0x0002a4000006008b */
[----:B-12---:R-:W-:Y:S05]  /*5120*/  ENDCOLLECTIVE ;  /* 0x000000000000791b */ /* 0x006fea0003800000 */
.L_x_72:
[----:B------:R-:W-:Y:S05]  /*5130*/  BSYNC B1 ;  /* 0x0000000000017941 */ /* 0x000fea0003800000 */
.L_x_71:
[----:B------:R-:W-:Y:S01]  /*5140*/  FMNMX R4, R149, R136, !PT ;  /* 0x0000008895047209 */ /* 0x000fe20007800000 */
[----:B------:R-:W-:Y:S02]  /*5150*/  IMAD.MOV.U32 R138, RZ, RZ, 0x1 ;  /* 0x00000001ff8a7424 */ /* 0x000fe400078e00ff */
[----:B------:R-:W-:Y:S02]  /*5160*/  IMAD.MOV.U32 R139, RZ, RZ, 0x1f ;  /* 0x0000001fff8b7424 */ /* 0x000fe400078e00ff */
[----:B------:R-:W-:Y:S02]  /*5170*/  IMAD.MOV.U32 R149, RZ, RZ, R4 ;  /* 0x000000ffff957224 */ /* 0x000fe400078e0004 */
[----:B------:R-:W-:-:S07]  /*5180*/  IMAD.MOV.U32 R140, RZ, RZ, 0xf ;  /* 0x0000000fff8c7424 */ /* 0x000fce00078e00ff */
[----:B------:R-:W-:Y:S05]  /*5190*/  WARPSYNC.COLLECTIVE R140, `(.L_x_73) ;  /* 0x000000008c087348 */ /* 0x000fea0003c00000 */
[----:B------:R1:W2:Y:S02]  /*51a0*/  SHFL.BFLY P3, R136, R149, R138, R139 ;  /* 0x0c00008a95887389 */ /* 0x0002a4000006008b */
[----:B-12---:R-:W-:Y:S05]  /*51b0*/  ENDCOLLECTIVE ;  /* 0x000000000000791b */ /* 0x006fea0003800000 */
.L_x_73:
[----:B------:R-:W-:Y:S01]  /*51c0*/  IMAD.MOV.U32 R138, RZ, RZ, 0x2 ;  /* 0x00000002ff8a7424 */ /* 0x000fe200078e00ff */
[----:B------:R-:W-:-:S04]  /*51d0*/  FMNMX R4, R4, R136, !PT ;  /* 0x0000008804047209 */ /* 0x000fc80007800000 */
        /* <DEDUP_REMOVED lines=41> */
[----:B---3--:R-:W-:Y:S01]  /*5470*/  FADD R100, R96, R139 ;  /* 0x0000008b60647221 */ /* 0x008fe20000000000 */
[----:B------:R-:W-:-:S06]  /*5480*/  IMAD.MOV.U32 R139, RZ, RZ, 0x1f ;  /* 0x0000001fff8b7424 */ /* 0x000fcc00078e00ff */
        /* <DEDUP_REMOVED lines=23> */
[----:B--2---:R-:W-:-:S07]  /*5600*/  FADD R149, R105, R136 ;  /* 0x0000008869957221 */ /* 0x004fce0000000000 */
[----:B------:R-:W-:Y:S05]  /*5610*/  WARPSYNC.COLLECTIVE R140, `(.L_x_74) ;  /* 0x000000008c087348 */ /* 0x000fea0003c00000 */
[----:B------:R1:W2:Y:S02]  /*5620*/  SHFL.BFLY P3, R136, R149, R138, R139 ;  /* 0x0c00008a95887389 */ /* 0x0002a4000006008b */
[----:B-12---:R-:W-:Y:S05]  /*5630*/  ENDCOLLECTIVE ;  /* 0x000000000000791b */ /* 0x006fea0003800000 */
.L_x_74:
[----:B------:R-:W-:Y:S02]  /*5640*/  IMAD.MOV.U32 R138, RZ, RZ, 0x1 ;  /* 0x00000001ff8a7424 */ /* 0x000fe400078e00ff */
[----:B------:R-:W-:-:S04]  /*5650*/  FADD R117, R149, R136 ;  /* 0x0000008895757221 */ /* 0x000fc80000000000 */
[----:B------:R-:W-:-:S07]  /*5660*/  IMAD.MOV.U32 R149, RZ, RZ, R117 ;  /* 0x000000ffff957224 */ /* 0x000fce00078e0075 */
[----:B------:R-:W-:Y:S05]  /*5670*/  WARPSYNC.COLLECTIVE R140, `(.L_x_75) ;  /* 0x000000008c087348 */ /* 0x000fea0003c00000 */
[----:B------:R1:W2:Y:S02]  /*5680*/  SHFL.BFLY P3, R136, R149, R138, R139 ;  /* 0x0c00008a95887389 */ /* 0x0002a4000006008b */
[----:B-12---:R-:W-:Y:S05]  /*5690*/  ENDCOLLECTIVE ;  /* 0x000000000000791b */ /* 0x006fea0003800000 */
.L_x_75:
[----:B------:R-:W-:Y:S05]  /*56a0*/  BRA `(.L_x_76) ;  /* 0xffffffdc004c7947 */ /* 0x000fea000383ffff */
.L_x_48:
[----:B------:R-:W-:-:S07]  /*56b0*/  IMAD.MOV.U32 R116, RZ, RZ, R117 ;  /* 0x000000ffff747224 */ /* 0x000fce00078e0075 */
.L_x_77:
[----:B-1----:R1:W2:Y:S02]  /*56c0*/  SYNCS.PHASECHK.TRANS64.TRYWAIT P0, [R0+URZ+0x10], R117 ;  /* 0x00001075000075a7 */ /* 0x0022a400080011ff */
[----:B--2---:R-:W-:Y:S05]  /*56d0*/  @!P0 NANOSLEEP.SYNCS 0x989680 ;  /* 0x009896800000895d */ /* 0x004fea0003900000 */
[----:B------:R-:W2:Y:S02]  /*56e0*/  @!P0 SYNCS.PHASECHK.TRANS64 P0, [R0+URZ+0x10], R117 ;  /* 0x00001075000085a7 */ /* 0x000ea400080010ff */
[----:B--2---:R-:W-:Y:S05]  /*56f0*/  @!P0 BRA `(.L_x_77) ;  /* 0xfffffffc00f08947 */ /* 0x004fea000383ffff */
[----:B------:R-:W-:Y:S05]  /*5700*/  BRA `(.L_x_47) ;  /* 0xffffffdc00f47947 */ /* 0x000fea000383ffff */
.L_x_78:
[----:B------:R-:W-:-:S00]  /*5710*/  BRA `(.L_x_78) ;  /* 0xfffffffc00fc7947 */ /* 0x000fc0000383ffff */
[----:B------:R-:W-:-:S00]  /*5720*/  NOP ;  /* 0x0000000000007918 */ /* 0x000fc00000000000 */
        /* <DEDUP_REMOVED lines=13> */
.L_x_79:


//--------------------- .nv.shared.kernel_cutlass_kernel_cudnnnative_sparse_attentionselectionNSA_select_attn_fwd_hmmaHopperSelectAttentionFwd_object_at__CopyAtom_ThrID10_TVLayoutSrc112801_TVLayoutDst112801_Valuetypebf16_t_0 --------------------------
	.section	.nv.shared.kernel_cutlass_kernel_cudnnnative_sparse_attentionselectionNSA_select_attn_fwd_hmmaHopperSelectAttentionFwd_object_at__CopyAtom_ThrID10_TVLayoutSrc112801_TVLayoutDst112801_Valuetypebf16_t_0,"aw",@nobits
	.sectionflags	@""
	.align	1024
	.zero		1024


//--------------------- .nv.shared.reserved.0     --------------------------
	.section	.nv.shared.reserved.0,"aw",@nobits
	.weak		__nv_reservedSMEM_offset_0_alias
	.size		__nv_reservedSMEM_offset_0_alias, 0, 64
	.other		__nv_reservedSMEM_offset_0_alias,@"STO_CUDA_RESERVED_SHARED STV_DEFAULT"
__nv_reservedSMEM_offset_0_alias:
	.zero		0
	.zero		64


//--------------------- .nv.constant0.kernel_cutlass_kernel_cudnnnative_sparse_attentionselectionNSA_select_attn_fwd_hmmaHopperSelectAttentionFwd_object_at__CopyAtom_ThrID10_TVLayoutSrc112801_TVLayoutDst112801_Valuetypebf16_t_0 --------------------------
	.section	.nv.constant0.kernel_cutlass_kernel_cudnnnative_sparse_attentionselectionNSA_select_attn_fwd_hmmaHopperSelectAttentionFwd_object_at__CopyAtom_ThrID10_TVLayoutSrc112801_TVLayoutDst112801_Valuetypebf16_t_0,"a",@progbits
	.sectionflags	@""
	.align	4
.nv.constant0.kernel_cutlass_kernel_cudnnnative_sparse_attentionselectionNSA_select_attn_fwd_hmmaHopperSelectAttentionFwd_object_at__CopyAtom_ThrID10_TVLayoutSrc112801_TVLayoutDst112801_Valuetypebf16_t_0:
	.zero		1452


//--------------------- SYMBOLS --------------------------

	.type		.nv.reservedSmem.offset0,@object
	.size		.nv.reservedSmem.offset0,0x4
	.type		.nv.reservedSmem.cap,@object
	.size		.nv.reservedSmem.cap,0x4
